//
// Generated by NVIDIA NVVM Compiler
//
// Compiler Build ID: CL-36424714
// Cuda compilation tools, release 13.0, V13.0.88
// Based on NVVM 20.0.0
//

.version 9.0
.target sm_100
.address_size 64

	// .globl	_Z12wmma_exampleP6__halfS0_Pfiiiff
.extern .func  (.param .b32 func_retval0) vprintf
(
	.param .b64 vprintf_param_0,
	.param .b64 vprintf_param_1
)
;
.global .align 1 .b8 $str$1[32] = {48, 68, 105, 102, 32, 37, 100, 32, 102, 114, 97, 103, 32, 37, 50, 46, 50, 102, 32, 50, 102, 114, 97, 103, 32, 37, 50, 46, 50, 102, 10};
.global .align 1 .b8 $str$2[32] = {49, 68, 105, 102, 32, 37, 100, 32, 102, 114, 97, 103, 32, 37, 50, 46, 50, 102, 32, 50, 102, 114, 97, 103, 32, 37, 50, 46, 50, 102, 10};
.global .align 1 .b8 $str$3[29] = {83, 111, 109, 101, 116, 104, 105, 110, 103, 32, 104, 97, 112, 112, 101, 110, 101, 100, 32, 102, 114, 97, 103, 48, 33, 33, 33, 10};
.global .align 1 .b8 $str$4[29] = {83, 111, 109, 101, 116, 104, 105, 110, 103, 32, 104, 97, 112, 112, 101, 110, 101, 100, 32, 102, 114, 97, 103, 49, 33, 33, 33, 10};

.visible .entry _Z12wmma_exampleP6__halfS0_Pfiiiff(
	.param .u64 .ptr .align 1 _Z12wmma_exampleP6__halfS0_Pfiiiff_param_0,
	.param .u64 .ptr .align 1 _Z12wmma_exampleP6__halfS0_Pfiiiff_param_1,
	.param .u64 .ptr .align 1 _Z12wmma_exampleP6__halfS0_Pfiiiff_param_2,
	.param .u32 _Z12wmma_exampleP6__halfS0_Pfiiiff_param_3,
	.param .u32 _Z12wmma_exampleP6__halfS0_Pfiiiff_param_4,
	.param .u32 _Z12wmma_exampleP6__halfS0_Pfiiiff_param_5,
	.param .f32 _Z12wmma_exampleP6__halfS0_Pfiiiff_param_6,
	.param .f32 _Z12wmma_exampleP6__halfS0_Pfiiiff_param_7
)
{
	.reg .pred 	%p<17>;
	.reg .b32 	%r<147>;
	.reg .b32 	%f<232>;
	.reg .b64 	%rd<43>;

	ld.param.u64 	%rd6, [_Z12wmma_exampleP6__halfS0_Pfiiiff_param_0];
	ld.param.u64 	%rd7, [_Z12wmma_exampleP6__halfS0_Pfiiiff_param_1];
	ld.param.u32 	%r38, [_Z12wmma_exampleP6__halfS0_Pfiiiff_param_3];
	ld.param.u32 	%r39, [_Z12wmma_exampleP6__halfS0_Pfiiiff_param_4];
	ld.param.u32 	%r40, [_Z12wmma_exampleP6__halfS0_Pfiiiff_param_5];
	ld.param.f32 	%f121, [_Z12wmma_exampleP6__halfS0_Pfiiiff_param_6];
	cvta.to.global.u64 	%rd1, %rd7;
	cvta.to.global.u64 	%rd2, %rd6;
	mov.u32 	%r41, %ctaid.x;
	mov.u32 	%r42, %ntid.x;
	mov.u32 	%r43, %tid.x;
	mad.lo.s32 	%r44, %r41, %r42, %r43;
	shr.u32 	%r1, %r44, 5;
	mov.u32 	%r45, %ctaid.y;
	mov.u32 	%r46, %ntid.y;
	mov.u32 	%r47, %tid.y;
	mad.lo.s32 	%r2, %r45, %r46, %r47;
	setp.lt.s32 	%p2, %r40, 1;
	mov.f32 	%f167, 0f00000000;
	mov.f32 	%f166, %f167;
	mov.f32 	%f165, %f167;
	mov.f32 	%f164, %f167;
	mov.f32 	%f163, %f167;
	mov.f32 	%f162, %f167;
	mov.f32 	%f161, %f167;
	mov.f32 	%f160, %f167;
	@%p2 bra 	$L__BB0_17;
	shl.b32 	%r49, %r1, 4;
	shl.b32 	%r50, %r2, 4;
	setp.lt.s32 	%p3, %r49, %r38;
	setp.lt.s32 	%p4, %r50, %r39;
	and.pred  	%p1, %p3, %p4;
	cvt.u64.u32 	%rd3, %r49;
	mul.lo.s32 	%r3, %r40, %r50;
	add.s32 	%r51, %r40, -1;
	shr.u32 	%r52, %r51, 4;
	add.s32 	%r4, %r52, 1;
	and.b32  	%r5, %r4, 3;
	setp.lt.u32 	%p5, %r40, 49;
	mov.b32 	%r143, 0;
	mov.f32 	%f160, 0f00000000;
	mov.f32 	%f161, %f160;
	mov.f32 	%f162, %f160;
	mov.f32 	%f163, %f160;
	mov.f32 	%f164, %f160;
	mov.f32 	%f165, %f160;
	mov.f32 	%f166, %f160;
	mov.f32 	%f167, %f160;
	@%p5 bra 	$L__BB0_12;
	mul.lo.s32 	%r140, %r38, 48;
	shl.b32 	%r7, %r38, 6;
	shl.b32 	%r139, %r38, 5;
	shl.b32 	%r138, %r38, 4;
	and.b32  	%r54, %r4, 536870908;
	neg.s32 	%r136, %r54;
	mov.f32 	%f160, 0f00000000;
	mov.b32 	%r137, 0;
	not.pred 	%p6, %p1;
	mov.u32 	%r141, %r3;
	mov.u32 	%r143, %r137;
$L__BB0_3:
	@%p6 bra 	$L__BB0_5;
	cvt.s64.s32 	%rd8, %r137;
	add.s64 	%rd9, %rd8, %rd3;
	shl.b64 	%rd10, %rd9, 1;
	add.s64 	%rd11, %rd2, %rd10;
	wmma.load.a.sync.aligned.row.m16n16k16.global.f16 	{%r55, %r56, %r57, %r58, %r59, %r60, %r61, %r62}, [%rd11], %r38;
	mul.wide.u32 	%rd12, %r141, 2;
	add.s64 	%rd13, %rd1, %rd12;
	wmma.load.b.sync.aligned.row.m16n16k16.global.f16 	{%r63, %r64, %r65, %r66, %r67, %r68, %r69, %r70}, [%rd13], %r40;
	wmma.mma.sync.aligned.row.row.m16n16k16.f32.f32 {%f167, %f166, %f165, %f164, %f163, %f162, %f161, %f160}, {%r55, %r56, %r57, %r58, %r59, %r60, %r61, %r62}, {%r63, %r64, %r65, %r66, %r67, %r68, %r69, %r70}, {%f167, %f166, %f165, %f164, %f163, %f162, %f161, %f160};
$L__BB0_5:
	mul.wide.u32 	%rd14, %r141, 2;
	add.s64 	%rd4, %rd1, %rd14;
	@%p6 bra 	$L__BB0_7;
	cvt.s64.s32 	%rd15, %r138;
	add.s64 	%rd16, %rd15, %rd3;
	shl.b64 	%rd17, %rd16, 1;
	add.s64 	%rd18, %rd2, %rd17;
	wmma.load.a.sync.aligned.row.m16n16k16.global.f16 	{%r71, %r72, %r73, %r74, %r75, %r76, %r77, %r78}, [%rd18], %r38;
	add.s64 	%rd19, %rd4, 32;
	wmma.load.b.sync.aligned.row.m16n16k16.global.f16 	{%r79, %r80, %r81, %r82, %r83, %r84, %r85, %r86}, [%rd19], %r40;
	wmma.mma.sync.aligned.row.row.m16n16k16.f32.f32 {%f167, %f166, %f165, %f164, %f163, %f162, %f161, %f160}, {%r71, %r72, %r73, %r74, %r75, %r76, %r77, %r78}, {%r79, %r80, %r81, %r82, %r83, %r84, %r85, %r86}, {%f167, %f166, %f165, %f164, %f163, %f162, %f161, %f160};
$L__BB0_7:
	@%p6 bra 	$L__BB0_9;
	cvt.s64.s32 	%rd20, %r139;
	add.s64 	%rd21, %rd20, %rd3;
	shl.b64 	%rd22, %rd21, 1;
	add.s64 	%rd23, %rd2, %rd22;
	wmma.load.a.sync.aligned.row.m16n16k16.global.f16 	{%r87, %r88, %r89, %r90, %r91, %r92, %r93, %r94}, [%rd23], %r38;
	add.s64 	%rd24, %rd4, 64;
	wmma.load.b.sync.aligned.row.m16n16k16.global.f16 	{%r95, %r96, %r97, %r98, %r99, %r100, %r101, %r102}, [%rd24], %r40;
	wmma.mma.sync.aligned.row.row.m16n16k16.f32.f32 {%f167, %f166, %f165, %f164, %f163, %f162, %f161, %f160}, {%r87, %r88, %r89, %r90, %r91, %r92, %r93, %r94}, {%r95, %r96, %r97, %r98, %r99, %r100, %r101, %r102}, {%f167, %f166, %f165, %f164, %f163, %f162, %f161, %f160};
$L__BB0_9:
	@%p6 bra 	$L__BB0_11;
	cvt.s64.s32 	%rd25, %r140;
	add.s64 	%rd26, %rd25, %rd3;
	shl.b64 	%rd27, %rd26, 1;
	add.s64 	%rd28, %rd2, %rd27;
	wmma.load.a.sync.aligned.row.m16n16k16.global.f16 	{%r103, %r104, %r105, %r106, %r107, %r108, %r109, %r110}, [%rd28], %r38;
	add.s64 	%rd29, %rd4, 96;
	wmma.load.b.sync.aligned.row.m16n16k16.global.f16 	{%r111, %r112, %r113, %r114, %r115, %r116, %r117, %r118}, [%rd29], %r40;
	wmma.mma.sync.aligned.row.row.m16n16k16.f32.f32 {%f167, %f166, %f165, %f164, %f163, %f162, %f161, %f160}, {%r103, %r104, %r105, %r106, %r107, %r108, %r109, %r110}, {%r111, %r112, %r113, %r114, %r115, %r116, %r117, %r118}, {%f167, %f166, %f165, %f164, %f163, %f162, %f161, %f160};
$L__BB0_11:
	add.s32 	%r143, %r143, 64;
	add.s32 	%r141, %r141, 64;
	add.s32 	%r140, %r140, %r7;
	add.s32 	%r139, %r139, %r7;
	add.s32 	%r138, %r138, %r7;
	add.s32 	%r137, %r137, %r7;
	add.s32 	%r136, %r136, 4;
	setp.ne.s32 	%p10, %r136, 0;
	@%p10 bra 	$L__BB0_3;
$L__BB0_12:
	setp.eq.s32 	%p11, %r5, 0;
	@%p11 bra 	$L__BB0_17;
	add.s32 	%r146, %r143, %r3;
	mul.lo.s32 	%r145, %r143, %r38;
	shl.b32 	%r28, %r38, 4;
	neg.s32 	%r144, %r5;
	not.pred 	%p12, %p1;
$L__BB0_14:
	.pragma "nounroll";
	@%p12 bra 	$L__BB0_16;
	cvt.s64.s32 	%rd30, %r145;
	add.s64 	%rd31, %rd30, %rd3;
	shl.b64 	%rd32, %rd31, 1;
	add.s64 	%rd33, %rd2, %rd32;
	wmma.load.a.sync.aligned.row.m16n16k16.global.f16 	{%r119, %r120, %r121, %r122, %r123, %r124, %r125, %r126}, [%rd33], %r38;
	mul.wide.u32 	%rd34, %r146, 2;
	add.s64 	%rd35, %rd1, %rd34;
	wmma.load.b.sync.aligned.row.m16n16k16.global.f16 	{%r127, %r128, %r129, %r130, %r131, %r132, %r133, %r134}, [%rd35], %r40;
	wmma.mma.sync.aligned.row.row.m16n16k16.f32.f32 {%f167, %f166, %f165, %f164, %f163, %f162, %f161, %f160}, {%r119, %r120, %r121, %r122, %r123, %r124, %r125, %r126}, {%r127, %r128, %r129, %r130, %r131, %r132, %r133, %r134}, {%f167, %f166, %f165, %f164, %f163, %f162, %f161, %f160};
$L__BB0_16:
	add.s32 	%r146, %r146, 16;
	add.s32 	%r145, %r145, %r28;
	add.s32 	%r144, %r144, 1;
	setp.ne.s32 	%p13, %r144, 0;
	@%p13 bra 	$L__BB0_14;
$L__BB0_17:
	shl.b32 	%r36, %r1, 4;
	shl.b32 	%r37, %r2, 4;
	setp.ge.s32 	%p14, %r36, %r38;
	setp.ge.s32 	%p15, %r37, %r39;
	or.pred  	%p16, %p14, %p15;
	@%p16 bra 	$L__BB0_19;
	ld.param.f32 	%f151, [_Z12wmma_exampleP6__halfS0_Pfiiiff_param_7];
	ld.param.u64 	%rd42, [_Z12wmma_exampleP6__halfS0_Pfiiiff_param_2];
	cvt.u64.u32 	%rd36, %r36;
	mul.lo.s32 	%r135, %r38, %r37;
	cvt.u64.u32 	%rd37, %r135;
	add.s64 	%rd38, %rd37, %rd36;
	cvta.to.global.u64 	%rd39, %rd42;
	shl.b64 	%rd40, %rd38, 2;
	add.s64 	%rd41, %rd39, %rd40;
	wmma.load.c.sync.aligned.row.m16n16k16.global.f32 	{%f127, %f128, %f129, %f130, %f131, %f132, %f133, %f134}, [%rd41], %r38;
	mul.f32 	%f135, %f151, %f127;
	fma.rn.f32 	%f136, %f121, %f167, %f135;
	mul.f32 	%f137, %f151, %f128;
	fma.rn.f32 	%f138, %f121, %f166, %f137;
	mul.f32 	%f139, %f151, %f129;
	fma.rn.f32 	%f140, %f121, %f165, %f139;
	mul.f32 	%f141, %f151, %f130;
	fma.rn.f32 	%f142, %f121, %f164, %f141;
	mul.f32 	%f143, %f151, %f131;
	fma.rn.f32 	%f144, %f121, %f163, %f143;
	mul.f32 	%f145, %f151, %f132;
	fma.rn.f32 	%f146, %f121, %f162, %f145;
	mul.f32 	%f147, %f151, %f133;
	fma.rn.f32 	%f148, %f121, %f161, %f147;
	mul.f32 	%f149, %f151, %f134;
	fma.rn.f32 	%f150, %f121, %f160, %f149;
	wmma.store.d.sync.aligned.row.m16n16k16.global.f32 	[%rd41], {%f136, %f138, %f140, %f142, %f144, %f146, %f148, %f150}, %r38;
$L__BB0_19:
	ret;

}
	// .globl	_Z16wmma_example_modP6__halfS0_Pfiiiff
.visible .entry _Z16wmma_example_modP6__halfS0_Pfiiiff(
	.param .u64 .ptr .align 1 _Z16wmma_example_modP6__halfS0_Pfiiiff_param_0,
	.param .u64 .ptr .align 1 _Z16wmma_example_modP6__halfS0_Pfiiiff_param_1,
	.param .u64 .ptr .align 1 _Z16wmma_example_modP6__halfS0_Pfiiiff_param_2,
	.param .u32 _Z16wmma_example_modP6__halfS0_Pfiiiff_param_3,
	.param .u32 _Z16wmma_example_modP6__halfS0_Pfiiiff_param_4,
	.param .u32 _Z16wmma_example_modP6__halfS0_Pfiiiff_param_5,
	.param .f32 _Z16wmma_example_modP6__halfS0_Pfiiiff_param_6,
	.param .f32 _Z16wmma_example_modP6__halfS0_Pfiiiff_param_7
)
{
	.local .align 8 .b8 	__local_depot1[24];
	.reg .b64 	%SP;
	.reg .b64 	%SPL;
	.reg .pred 	%p<25>;
	.reg .b32 	%r<211>;
	.reg .b32 	%f<456>;
	.reg .b64 	%rd<69>;
	.reg .b64 	%fd<17>;

	mov.u64 	%SPL, __local_depot1;
	cvta.local.u64 	%SP, %SPL;
	ld.param.u64 	%rd8, [_Z16wmma_example_modP6__halfS0_Pfiiiff_param_0];
	ld.param.u64 	%rd9, [_Z16wmma_example_modP6__halfS0_Pfiiiff_param_1];
	ld.param.u32 	%r38, [_Z16wmma_example_modP6__halfS0_Pfiiiff_param_3];
	ld.param.u32 	%r39, [_Z16wmma_example_modP6__halfS0_Pfiiiff_param_4];
	ld.param.u32 	%r40, [_Z16wmma_example_modP6__halfS0_Pfiiiff_param_5];
	ld.param.f32 	%f257, [_Z16wmma_example_modP6__halfS0_Pfiiiff_param_6];
	cvta.to.global.u64 	%rd1, %rd9;
	cvta.to.global.u64 	%rd2, %rd8;
	add.u64 	%rd3, %SPL, 0;
	mov.u32 	%r41, %ctaid.x;
	mov.u32 	%r42, %ntid.x;
	mov.u32 	%r43, %tid.x;
	mad.lo.s32 	%r44, %r41, %r42, %r43;
	shr.u32 	%r1, %r44, 5;
	mov.u32 	%r45, %ctaid.y;
	mov.u32 	%r46, %ntid.y;
	mov.u32 	%r47, %tid.y;
	mad.lo.s32 	%r2, %r45, %r46, %r47;
	setp.lt.s32 	%p2, %r40, 1;
	mov.f32 	%f320, 0f00000000;
	mov.f32 	%f321, %f320;
	mov.f32 	%f322, %f320;
	mov.f32 	%f323, %f320;
	mov.f32 	%f324, %f320;
	mov.f32 	%f325, %f320;
	mov.f32 	%f326, %f320;
	mov.f32 	%f327, %f320;
	mov.f32 	%f312, %f320;
	mov.f32 	%f313, %f320;
	mov.f32 	%f314, %f320;
	mov.f32 	%f315, %f320;
	mov.f32 	%f316, %f320;
	mov.f32 	%f317, %f320;
	mov.f32 	%f318, %f320;
	mov.f32 	%f319, %f320;
	@%p2 bra 	$L__BB1_17;
	shl.b32 	%r49, %r1, 4;
	shl.b32 	%r50, %r2, 4;
	setp.lt.s32 	%p3, %r49, %r38;
	setp.lt.s32 	%p4, %r50, %r39;
	and.pred  	%p1, %p3, %p4;
	cvt.u64.u32 	%rd4, %r49;
	mul.lo.s32 	%r3, %r40, %r50;
	add.s32 	%r51, %r40, -1;
	shr.u32 	%r52, %r51, 4;
	add.s32 	%r4, %r52, 1;
	and.b32  	%r5, %r4, 3;
	setp.lt.u32 	%p5, %r40, 49;
	mov.b32 	%r207, 0;
	mov.f32 	%f312, 0f00000000;
	mov.f32 	%f313, %f312;
	mov.f32 	%f314, %f312;
	mov.f32 	%f315, %f312;
	mov.f32 	%f316, %f312;
	mov.f32 	%f317, %f312;
	mov.f32 	%f318, %f312;
	mov.f32 	%f319, %f312;
	mov.f32 	%f320, %f312;
	mov.f32 	%f321, %f312;
	mov.f32 	%f322, %f312;
	mov.f32 	%f323, %f312;
	mov.f32 	%f324, %f312;
	mov.f32 	%f325, %f312;
	mov.f32 	%f326, %f312;
	mov.f32 	%f327, %f312;
	@%p5 bra 	$L__BB1_12;
	mul.lo.s32 	%r204, %r38, 48;
	shl.b32 	%r7, %r38, 6;
	shl.b32 	%r203, %r38, 5;
	shl.b32 	%r202, %r38, 4;
	and.b32  	%r54, %r4, 536870908;
	neg.s32 	%r200, %r54;
	mov.f32 	%f312, 0f00000000;
	mov.b32 	%r201, 0;
	not.pred 	%p6, %p1;
	mov.u32 	%r205, %r3;
	mov.u32 	%r207, %r201;
$L__BB1_3:
	@%p6 bra 	$L__BB1_5;
	cvt.s64.s32 	%rd11, %r201;
	add.s64 	%rd12, %rd11, %rd4;
	shl.b64 	%rd13, %rd12, 1;
	add.s64 	%rd14, %rd2, %rd13;
	wmma.load.a.sync.aligned.row.m16n16k16.global.f16 	{%r55, %r56, %r57, %r58, %r59, %r60, %r61, %r62}, [%rd14], %r38;
	mul.wide.u32 	%rd15, %r205, 2;
	add.s64 	%rd16, %rd1, %rd15;
	wmma.load.b.sync.aligned.row.m16n16k16.global.f16 	{%r63, %r64, %r65, %r66, %r67, %r68, %r69, %r70}, [%rd16], %r40;
	wmma.load.b.sync.aligned.row.m16n16k16.global.f16 	{%r71, %r72, %r73, %r74, %r75, %r76, %r77, %r78}, [%rd16], %r40;
	bar.sync 	0;
	wmma.mma.sync.aligned.row.row.m16n16k16.f32.f32 {%f327, %f326, %f325, %f324, %f323, %f322, %f321, %f320}, {%r55, %r56, %r57, %r58, %r59, %r60, %r61, %r62}, {%r65, %r66, %r65, %r66, %r67, %r68, %r69, %r70}, {%f327, %f326, %f325, %f324, %f323, %f322, %f321, %f320};
	wmma.mma.sync.aligned.row.row.m16n16k16.f32.f32 {%f319, %f318, %f317, %f316, %f315, %f314, %f313, %f312}, {%r55, %r56, %r57, %r58, %r59, %r60, %r61, %r62}, {%r71, %r72, %r71, %r72, %r75, %r76, %r77, %r78}, {%f319, %f318, %f317, %f316, %f315, %f314, %f313, %f312};
$L__BB1_5:
	mul.wide.u32 	%rd17, %r205, 2;
	add.s64 	%rd5, %rd1, %rd17;
	@%p6 bra 	$L__BB1_7;
	cvt.s64.s32 	%rd18, %r202;
	add.s64 	%rd19, %rd18, %rd4;
	shl.b64 	%rd20, %rd19, 1;
	add.s64 	%rd21, %rd2, %rd20;
	wmma.load.a.sync.aligned.row.m16n16k16.global.f16 	{%r79, %r80, %r81, %r82, %r83, %r84, %r85, %r86}, [%rd21], %r38;
	add.s64 	%rd22, %rd5, 32;
	wmma.load.b.sync.aligned.row.m16n16k16.global.f16 	{%r87, %r88, %r89, %r90, %r91, %r92, %r93, %r94}, [%rd22], %r40;
	wmma.load.b.sync.aligned.row.m16n16k16.global.f16 	{%r95, %r96, %r97, %r98, %r99, %r100, %r101, %r102}, [%rd22], %r40;
	bar.sync 	0;
	wmma.mma.sync.aligned.row.row.m16n16k16.f32.f32 {%f327, %f326, %f325, %f324, %f323, %f322, %f321, %f320}, {%r79, %r80, %r81, %r82, %r83, %r84, %r85, %r86}, {%r89, %r90, %r89, %r90, %r91, %r92, %r93, %r94}, {%f327, %f326, %f325, %f324, %f323, %f322, %f321, %f320};
	wmma.mma.sync.aligned.row.row.m16n16k16.f32.f32 {%f319, %f318, %f317, %f316, %f315, %f314, %f313, %f312}, {%r79, %r80, %r81, %r82, %r83, %r84, %r85, %r86}, {%r95, %r96, %r95, %r96, %r99, %r100, %r101, %r102}, {%f319, %f318, %f317, %f316, %f315, %f314, %f313, %f312};
$L__BB1_7:
	@%p6 bra 	$L__BB1_9;
	cvt.s64.s32 	%rd23, %r203;
	add.s64 	%rd24, %rd23, %rd4;
	shl.b64 	%rd25, %rd24, 1;
	add.s64 	%rd26, %rd2, %rd25;
	wmma.load.a.sync.aligned.row.m16n16k16.global.f16 	{%r103, %r104, %r105, %r106, %r107, %r108, %r109, %r110}, [%rd26], %r38;
	add.s64 	%rd27, %rd5, 64;
	wmma.load.b.sync.aligned.row.m16n16k16.global.f16 	{%r111, %r112, %r113, %r114, %r115, %r116, %r117, %r118}, [%rd27], %r40;
	wmma.load.b.sync.aligned.row.m16n16k16.global.f16 	{%r119, %r120, %r121, %r122, %r123, %r124, %r125, %r126}, [%rd27], %r40;
	bar.sync 	0;
	wmma.mma.sync.aligned.row.row.m16n16k16.f32.f32 {%f327, %f326, %f325, %f324, %f323, %f322, %f321, %f320}, {%r103, %r104, %r105, %r106, %r107, %r108, %r109, %r110}, {%r113, %r114, %r113, %r114, %r115, %r116, %r117, %r118}, {%f327, %f326, %f325, %f324, %f323, %f322, %f321, %f320};
	wmma.mma.sync.aligned.row.row.m16n16k16.f32.f32 {%f319, %f318, %f317, %f316, %f315, %f314, %f313, %f312}, {%r103, %r104, %r105, %r106, %r107, %r108, %r109, %r110}, {%r119, %r120, %r119, %r120, %r123, %r124, %r125, %r126}, {%f319, %f318, %f317, %f316, %f315, %f314, %f313, %f312};
$L__BB1_9:
	@%p6 bra 	$L__BB1_11;
	cvt.s64.s32 	%rd28, %r204;
	add.s64 	%rd29, %rd28, %rd4;
	shl.b64 	%rd30, %rd29, 1;
	add.s64 	%rd31, %rd2, %rd30;
	wmma.load.a.sync.aligned.row.m16n16k16.global.f16 	{%r127, %r128, %r129, %r130, %r131, %r132, %r133, %r134}, [%rd31], %r38;
	add.s64 	%rd32, %rd5, 96;
	wmma.load.b.sync.aligned.row.m16n16k16.global.f16 	{%r135, %r136, %r137, %r138, %r139, %r140, %r141, %r142}, [%rd32], %r40;
	wmma.load.b.sync.aligned.row.m16n16k16.global.f16 	{%r143, %r144, %r145, %r146, %r147, %r148, %r149, %r150}, [%rd32], %r40;
	bar.sync 	0;
	wmma.mma.sync.aligned.row.row.m16n16k16.f32.f32 {%f327, %f326, %f325, %f324, %f323, %f322, %f321, %f320}, {%r127, %r128, %r129, %r130, %r131, %r132, %r133, %r134}, {%r137, %r138, %r137, %r138, %r139, %r140, %r141, %r142}, {%f327, %f326, %f325, %f324, %f323, %f322, %f321, %f320};
	wmma.mma.sync.aligned.row.row.m16n16k16.f32.f32 {%f319, %f318, %f317, %f316, %f315, %f314, %f313, %f312}, {%r127, %r128, %r129, %r130, %r131, %r132, %r133, %r134}, {%r143, %r144, %r143, %r144, %r147, %r148, %r149, %r150}, {%f319, %f318, %f317, %f316, %f315, %f314, %f313, %f312};
$L__BB1_11:
	add.s32 	%r207, %r207, 64;
	add.s32 	%r205, %r205, 64;
	add.s32 	%r204, %r204, %r7;
	add.s32 	%r203, %r203, %r7;
	add.s32 	%r202, %r202, %r7;
	add.s32 	%r201, %r201, %r7;
	add.s32 	%r200, %r200, 4;
	setp.ne.s32 	%p10, %r200, 0;
	@%p10 bra 	$L__BB1_3;
$L__BB1_12:
	setp.eq.s32 	%p11, %r5, 0;
	@%p11 bra 	$L__BB1_17;
	add.s32 	%r210, %r207, %r3;
	mul.lo.s32 	%r209, %r207, %r38;
	shl.b32 	%r28, %r38, 4;
	neg.s32 	%r208, %r5;
	not.pred 	%p12, %p1;
$L__BB1_14:
	.pragma "nounroll";
	@%p12 bra 	$L__BB1_16;
	cvt.s64.s32 	%rd33, %r209;
	add.s64 	%rd34, %rd33, %rd4;
	shl.b64 	%rd35, %rd34, 1;
	add.s64 	%rd36, %rd2, %rd35;
	wmma.load.a.sync.aligned.row.m16n16k16.global.f16 	{%r151, %r152, %r153, %r154, %r155, %r156, %r157, %r158}, [%rd36], %r38;
	mul.wide.u32 	%rd37, %r210, 2;
	add.s64 	%rd38, %rd1, %rd37;
	wmma.load.b.sync.aligned.row.m16n16k16.global.f16 	{%r159, %r160, %r161, %r162, %r163, %r164, %r165, %r166}, [%rd38], %r40;
	wmma.load.b.sync.aligned.row.m16n16k16.global.f16 	{%r167, %r168, %r169, %r170, %r171, %r172, %r173, %r174}, [%rd38], %r40;
	bar.sync 	0;
	wmma.mma.sync.aligned.row.row.m16n16k16.f32.f32 {%f327, %f326, %f325, %f324, %f323, %f322, %f321, %f320}, {%r151, %r152, %r153, %r154, %r155, %r156, %r157, %r158}, {%r161, %r162, %r161, %r162, %r163, %r164, %r165, %r166}, {%f327, %f326, %f325, %f324, %f323, %f322, %f321, %f320};
	wmma.mma.sync.aligned.row.row.m16n16k16.f32.f32 {%f319, %f318, %f317, %f316, %f315, %f314, %f313, %f312}, {%r151, %r152, %r153, %r154, %r155, %r156, %r157, %r158}, {%r167, %r168, %r167, %r168, %r171, %r172, %r173, %r174}, {%f319, %f318, %f317, %f316, %f315, %f314, %f313, %f312};
$L__BB1_16:
	add.s32 	%r210, %r210, 16;
	add.s32 	%r209, %r209, %r28;
	add.s32 	%r208, %r208, 1;
	setp.ne.s32 	%p13, %r208, 0;
	@%p13 bra 	$L__BB1_14;
$L__BB1_17:
	shl.b32 	%r36, %r1, 4;
	shl.b32 	%r37, %r2, 4;
	setp.ge.s32 	%p14, %r36, %r38;
	setp.ge.s32 	%p15, %r37, %r39;
	or.pred  	%p16, %p14, %p15;
	@%p16 bra 	$L__BB1_35;
	ld.param.f32 	%f295, [_Z16wmma_example_modP6__halfS0_Pfiiiff_param_7];
	ld.param.u64 	%rd68, [_Z16wmma_example_modP6__halfS0_Pfiiiff_param_2];
	cvt.u64.u32 	%rd39, %r36;
	mul.lo.s32 	%r175, %r38, %r37;
	cvt.u64.u32 	%rd40, %r175;
	add.s64 	%rd41, %rd40, %rd39;
	cvta.to.global.u64 	%rd42, %rd68;
	shl.b64 	%rd43, %rd41, 2;
	add.s64 	%rd6, %rd42, %rd43;
	wmma.load.c.sync.aligned.row.m16n16k16.global.f32 	{%f263, %f264, %f265, %f266, %f267, %f268, %f269, %f270}, [%rd6], %r38;
	wmma.load.c.sync.aligned.row.m16n16k16.global.f32 	{%f271, %f272, %f273, %f274, %f275, %f276, %f277, %f278}, [%rd6], %r38;
	mul.f32 	%f279, %f295, %f263;
	fma.rn.f32 	%f241, %f257, %f327, %f279;
	mul.f32 	%f280, %f295, %f264;
	fma.rn.f32 	%f242, %f257, %f326, %f280;
	mul.f32 	%f281, %f295, %f265;
	fma.rn.f32 	%f243, %f257, %f325, %f281;
	mul.f32 	%f282, %f295, %f266;
	fma.rn.f32 	%f244, %f257, %f324, %f282;
	mul.f32 	%f283, %f295, %f267;
	fma.rn.f32 	%f245, %f257, %f323, %f283;
	mul.f32 	%f284, %f295, %f268;
	fma.rn.f32 	%f246, %f257, %f322, %f284;
	mul.f32 	%f285, %f295, %f269;
	fma.rn.f32 	%f247, %f257, %f321, %f285;
	mul.f32 	%f286, %f295, %f270;
	fma.rn.f32 	%f248, %f257, %f320, %f286;
	mul.f32 	%f287, %f295, %f271;
	fma.rn.f32 	%f249, %f257, %f319, %f287;
	mul.f32 	%f288, %f295, %f272;
	fma.rn.f32 	%f250, %f257, %f318, %f288;
	mul.f32 	%f289, %f295, %f273;
	fma.rn.f32 	%f251, %f257, %f317, %f289;
	mul.f32 	%f290, %f295, %f274;
	fma.rn.f32 	%f252, %f257, %f316, %f290;
	mul.f32 	%f291, %f295, %f275;
	fma.rn.f32 	%f253, %f257, %f315, %f291;
	mul.f32 	%f292, %f295, %f276;
	fma.rn.f32 	%f254, %f257, %f314, %f292;
	mul.f32 	%f293, %f295, %f277;
	fma.rn.f32 	%f255, %f257, %f313, %f293;
	mul.f32 	%f294, %f295, %f278;
	fma.rn.f32 	%f256, %f257, %f312, %f294;
	bar.sync 	0;
	setp.eq.f32 	%p17, %f241, %f245;
	@%p17 bra 	$L__BB1_20;
	cvt.f64.f32 	%fd1, %f241;
	cvt.f64.f32 	%fd2, %f245;
	mov.b32 	%r176, 0;
	st.local.u32 	[%rd3], %r176;
	st.local.f64 	[%rd3+8], %fd1;
	st.local.f64 	[%rd3+16], %fd2;
	mov.u64 	%rd44, $str$1;
	cvta.global.u64 	%rd45, %rd44;
	add.u64 	%rd46, %SP, 0;
	{ // callseq 0, 0
	.param .b64 param0;
	st.param.b64 	[param0], %rd45;
	.param .b64 param1;
	st.param.b64 	[param1], %rd46;
	.param .b32 retval0;
	call.uni (retval0), 
	vprintf, 
	(
	param0, 
	param1
	);
	ld.param.b32 	%r177, [retval0];
	} // callseq 0
$L__BB1_20:
	setp.eq.f32 	%p18, %f242, %f246;
	@%p18 bra 	$L__BB1_22;
	cvt.f64.f32 	%fd3, %f242;
	cvt.f64.f32 	%fd4, %f246;
	mov.b32 	%r179, 1;
	st.local.u32 	[%rd3], %r179;
	st.local.f64 	[%rd3+8], %fd3;
	st.local.f64 	[%rd3+16], %fd4;
	mov.u64 	%rd47, $str$1;
	cvta.global.u64 	%rd48, %rd47;
	add.u64 	%rd49, %SP, 0;
	{ // callseq 1, 0
	.param .b64 param0;
	st.param.b64 	[param0], %rd48;
	.param .b64 param1;
	st.param.b64 	[param1], %rd49;
	.param .b32 retval0;
	call.uni (retval0), 
	vprintf, 
	(
	param0, 
	param1
	);
	ld.param.b32 	%r180, [retval0];
	} // callseq 1
$L__BB1_22:
	setp.eq.f32 	%p19, %f243, %f247;
	@%p19 bra 	$L__BB1_24;
	cvt.f64.f32 	%fd5, %f243;
	cvt.f64.f32 	%fd6, %f247;
	mov.b32 	%r182, 2;
	st.local.u32 	[%rd3], %r182;
	st.local.f64 	[%rd3+8], %fd5;
	st.local.f64 	[%rd3+16], %fd6;
	mov.u64 	%rd50, $str$1;
	cvta.global.u64 	%rd51, %rd50;
	add.u64 	%rd52, %SP, 0;
	{ // callseq 2, 0
	.param .b64 param0;
	st.param.b64 	[param0], %rd51;
	.param .b64 param1;
	st.param.b64 	[param1], %rd52;
	.param .b32 retval0;
	call.uni (retval0), 
	vprintf, 
	(
	param0, 
	param1
	);
	ld.param.b32 	%r183, [retval0];
	} // callseq 2
$L__BB1_24:
	setp.eq.f32 	%p20, %f244, %f248;
	@%p20 bra 	$L__BB1_26;
	cvt.f64.f32 	%fd7, %f244;
	cvt.f64.f32 	%fd8, %f248;
	mov.b32 	%r185, 3;
	st.local.u32 	[%rd3], %r185;
	st.local.f64 	[%rd3+8], %fd7;
	st.local.f64 	[%rd3+16], %fd8;
	mov.u64 	%rd53, $str$1;
	cvta.global.u64 	%rd54, %rd53;
	add.u64 	%rd55, %SP, 0;
	{ // callseq 3, 0
	.param .b64 param0;
	st.param.b64 	[param0], %rd54;
	.param .b64 param1;
	st.param.b64 	[param1], %rd55;
	.param .b32 retval0;
	call.uni (retval0), 
	vprintf, 
	(
	param0, 
	param1
	);
	ld.param.b32 	%r186, [retval0];
	} // callseq 3
$L__BB1_26:
	setp.eq.f32 	%p21, %f249, %f253;
	@%p21 bra 	$L__BB1_28;
	cvt.f64.f32 	%fd9, %f249;
	cvt.f64.f32 	%fd10, %f253;
	mov.b32 	%r188, 0;
	st.local.u32 	[%rd3], %r188;
	st.local.f64 	[%rd3+8], %fd9;
	st.local.f64 	[%rd3+16], %fd10;
	mov.u64 	%rd56, $str$2;
	cvta.global.u64 	%rd57, %rd56;
	add.u64 	%rd58, %SP, 0;
	{ // callseq 4, 0
	.param .b64 param0;
	st.param.b64 	[param0], %rd57;
	.param .b64 param1;
	st.param.b64 	[param1], %rd58;
	.param .b32 retval0;
	call.uni (retval0), 
	vprintf, 
	(
	param0, 
	param1
	);
	ld.param.b32 	%r189, [retval0];
	} // callseq 4
$L__BB1_28:
	setp.eq.f32 	%p22, %f250, %f254;
	@%p22 bra 	$L__BB1_30;
	cvt.f64.f32 	%fd11, %f250;
	cvt.f64.f32 	%fd12, %f254;
	mov.b32 	%r191, 1;
	st.local.u32 	[%rd3], %r191;
	st.local.f64 	[%rd3+8], %fd11;
	st.local.f64 	[%rd3+16], %fd12;
	mov.u64 	%rd59, $str$2;
	cvta.global.u64 	%rd60, %rd59;
	add.u64 	%rd61, %SP, 0;
	{ // callseq 5, 0
	.param .b64 param0;
	st.param.b64 	[param0], %rd60;
	.param .b64 param1;
	st.param.b64 	[param1], %rd61;
	.param .b32 retval0;
	call.uni (retval0), 
	vprintf, 
	(
	param0, 
	param1
	);
	ld.param.b32 	%r192, [retval0];
	} // callseq 5
$L__BB1_30:
	setp.eq.f32 	%p23, %f251, %f255;
	@%p23 bra 	$L__BB1_32;
	cvt.f64.f32 	%fd13, %f251;
	cvt.f64.f32 	%fd14, %f255;
	mov.b32 	%r194, 2;
	st.local.u32 	[%rd3], %r194;
	st.local.f64 	[%rd3+8], %fd13;
	st.local.f64 	[%rd3+16], %fd14;
	mov.u64 	%rd62, $str$2;
	cvta.global.u64 	%rd63, %rd62;
	add.u64 	%rd64, %SP, 0;
	{ // callseq 6, 0
	.param .b64 param0;
	st.param.b64 	[param0], %rd63;
	.param .b64 param1;
	st.param.b64 	[param1], %rd64;
	.param .b32 retval0;
	call.uni (retval0), 
	vprintf, 
	(
	param0, 
	param1
	);
	ld.param.b32 	%r195, [retval0];
	} // callseq 6
$L__BB1_32:
	setp.eq.f32 	%p24, %f252, %f256;
	@%p24 bra 	$L__BB1_34;
	cvt.f64.f32 	%fd15, %f252;
	cvt.f64.f32 	%fd16, %f256;
	mov.b32 	%r197, 3;
	st.local.u32 	[%rd3], %r197;
	st.local.f64 	[%rd3+8], %fd15;
	st.local.f64 	[%rd3+16], %fd16;
	mov.u64 	%rd65, $str$2;
	cvta.global.u64 	%rd66, %rd65;
	add.u64 	%rd67, %SP, 0;
	{ // callseq 7, 0
	.param .b64 param0;
	st.param.b64 	[param0], %rd66;
	.param .b64 param1;
	st.param.b64 	[param1], %rd67;
	.param .b32 retval0;
	call.uni (retval0), 
	vprintf, 
	(
	param0, 
	param1
	);
	ld.param.b32 	%r198, [retval0];
	} // callseq 7
$L__BB1_34:
	bar.sync 	0;
	wmma.store.d.sync.aligned.row.m16n16k16.global.f32 	[%rd6], {%f253, %f254, %f255, %f256, %f245, %f246, %f247, %f248}, %r38;
$L__BB1_35:
	ret;

}
	// .globl	_Z14wmma_safe_modeP6__halfS0_PfiiiffPi
.visible .entry _Z14wmma_safe_modeP6__halfS0_PfiiiffPi(
	.param .u64 .ptr .align 1 _Z14wmma_safe_modeP6__halfS0_PfiiiffPi_param_0,
	.param .u64 .ptr .align 1 _Z14wmma_safe_modeP6__halfS0_PfiiiffPi_param_1,
	.param .u64 .ptr .align 1 _Z14wmma_safe_modeP6__halfS0_PfiiiffPi_param_2,
	.param .u32 _Z14wmma_safe_modeP6__halfS0_PfiiiffPi_param_3,
	.param .u32 _Z14wmma_safe_modeP6__halfS0_PfiiiffPi_param_4,
	.param .u32 _Z14wmma_safe_modeP6__halfS0_PfiiiffPi_param_5,
	.param .f32 _Z14wmma_safe_modeP6__halfS0_PfiiiffPi_param_6,
	.param .f32 _Z14wmma_safe_modeP6__halfS0_PfiiiffPi_param_7,
	.param .u64 .ptr .align 1 _Z14wmma_safe_modeP6__halfS0_PfiiiffPi_param_8
)
{
	.reg .pred 	%p<25>;
	.reg .b32 	%r<232>;
	.reg .b32 	%f<457>;
	.reg .b64 	%rd<87>;

	ld.param.u32 	%r36, [_Z14wmma_safe_modeP6__halfS0_PfiiiffPi_param_3];
	ld.param.u32 	%r38, [_Z14wmma_safe_modeP6__halfS0_PfiiiffPi_param_5];
	ld.param.u64 	%rd6, [_Z14wmma_safe_modeP6__halfS0_PfiiiffPi_param_8];
	cvta.to.global.u64 	%rd1, %rd6;
	mov.u32 	%r39, %ctaid.x;
	mov.u32 	%r40, %ntid.x;
	mov.u32 	%r41, %tid.x;
	mad.lo.s32 	%r42, %r39, %r40, %r41;
	shr.u32 	%r1, %r42, 5;
	mov.u32 	%r43, %ctaid.y;
	mov.u32 	%r44, %ntid.y;
	mov.u32 	%r45, %tid.y;
	mad.lo.s32 	%r2, %r43, %r44, %r45;
	setp.lt.s32 	%p2, %r38, 1;
	mov.f32 	%f321, 0f00000000;
	mov.f32 	%f322, %f321;
	mov.f32 	%f323, %f321;
	mov.f32 	%f324, %f321;
	mov.f32 	%f325, %f321;
	mov.f32 	%f326, %f321;
	mov.f32 	%f327, %f321;
	mov.f32 	%f328, %f321;
	mov.f32 	%f313, %f321;
	mov.f32 	%f314, %f321;
	mov.f32 	%f315, %f321;
	mov.f32 	%f316, %f321;
	mov.f32 	%f317, %f321;
	mov.f32 	%f318, %f321;
	mov.f32 	%f319, %f321;
	mov.f32 	%f320, %f321;
	@%p2 bra 	$L__BB2_17;
	ld.param.u32 	%r219, [_Z14wmma_safe_modeP6__halfS0_PfiiiffPi_param_4];
	shl.b32 	%r47, %r1, 4;
	shl.b32 	%r48, %r2, 4;
	setp.lt.s32 	%p3, %r47, %r36;
	setp.lt.s32 	%p4, %r48, %r219;
	and.pred  	%p1, %p3, %p4;
	mul.lo.s32 	%r226, %r38, %r48;
	add.s32 	%r49, %r38, -1;
	shr.u32 	%r50, %r49, 4;
	add.s32 	%r4, %r50, 1;
	setp.lt.u32 	%p5, %r38, 49;
	mov.b32 	%r228, 0;
	mov.f32 	%f313, 0f00000000;
	mov.f32 	%f314, %f313;
	mov.f32 	%f315, %f313;
	mov.f32 	%f316, %f313;
	mov.f32 	%f317, %f313;
	mov.f32 	%f318, %f313;
	mov.f32 	%f319, %f313;
	mov.f32 	%f320, %f313;
	mov.f32 	%f321, %f313;
	mov.f32 	%f322, %f313;
	mov.f32 	%f323, %f313;
	mov.f32 	%f324, %f313;
	mov.f32 	%f325, %f313;
	mov.f32 	%f326, %f313;
	mov.f32 	%f327, %f313;
	mov.f32 	%f328, %f313;
	@%p5 bra 	$L__BB2_12;
	mul.lo.s32 	%r225, %r36, 48;
	shl.b32 	%r224, %r36, 5;
	shl.b32 	%r223, %r36, 4;
	and.b32  	%r52, %r4, 536870908;
	neg.s32 	%r221, %r52;
	mov.f32 	%f313, 0f00000000;
	mov.b32 	%r222, 0;
	not.pred 	%p6, %p1;
	mov.u32 	%r228, %r222;
$L__BB2_3:
	@%p6 bra 	$L__BB2_5;
	ld.param.u64 	%rd81, [_Z14wmma_safe_modeP6__halfS0_PfiiiffPi_param_1];
	ld.param.u64 	%rd76, [_Z14wmma_safe_modeP6__halfS0_PfiiiffPi_param_0];
	cvt.s64.s32 	%rd7, %r222;
	cvt.u64.u32 	%rd8, %r47;
	add.s64 	%rd9, %rd7, %rd8;
	cvta.to.global.u64 	%rd10, %rd76;
	shl.b64 	%rd11, %rd9, 1;
	add.s64 	%rd12, %rd10, %rd11;
	wmma.load.a.sync.aligned.row.m16n16k16.global.f16 	{%r54, %r55, %r56, %r57, %r58, %r59, %r60, %r61}, [%rd12], %r36;
	cvta.to.global.u64 	%rd13, %rd81;
	mul.wide.u32 	%rd14, %r226, 2;
	add.s64 	%rd15, %rd13, %rd14;
	wmma.load.b.sync.aligned.row.m16n16k16.global.f16 	{%r62, %r63, %r64, %r65, %r66, %r67, %r68, %r69}, [%rd15], %r38;
	wmma.load.b.sync.aligned.row.m16n16k16.global.f16 	{%r70, %r71, %r72, %r73, %r74, %r75, %r76, %r77}, [%rd15], %r38;
	wmma.mma.sync.aligned.row.row.m16n16k16.f32.f32 {%f328, %f327, %f326, %f325, %f324, %f323, %f322, %f321}, {%r54, %r55, %r56, %r57, %r58, %r59, %r60, %r61}, {%r64, %r65, %r64, %r65, %r66, %r67, %r68, %r69}, {%f328, %f327, %f326, %f325, %f324, %f323, %f322, %f321};
	wmma.mma.sync.aligned.row.row.m16n16k16.f32.f32 {%f320, %f319, %f318, %f317, %f316, %f315, %f314, %f313}, {%r54, %r55, %r56, %r57, %r58, %r59, %r60, %r61}, {%r70, %r71, %r70, %r71, %r74, %r75, %r76, %r77}, {%f320, %f319, %f318, %f317, %f316, %f315, %f314, %f313};
$L__BB2_5:
	@%p6 bra 	$L__BB2_7;
	ld.param.u64 	%rd82, [_Z14wmma_safe_modeP6__halfS0_PfiiiffPi_param_1];
	ld.param.u64 	%rd77, [_Z14wmma_safe_modeP6__halfS0_PfiiiffPi_param_0];
	cvt.s64.s32 	%rd16, %r223;
	cvt.u64.u32 	%rd17, %r47;
	add.s64 	%rd18, %rd16, %rd17;
	cvta.to.global.u64 	%rd19, %rd77;
	shl.b64 	%rd20, %rd18, 1;
	add.s64 	%rd21, %rd19, %rd20;
	wmma.load.a.sync.aligned.row.m16n16k16.global.f16 	{%r79, %r80, %r81, %r82, %r83, %r84, %r85, %r86}, [%rd21], %r36;
	cvta.to.global.u64 	%rd22, %rd82;
	mul.wide.u32 	%rd23, %r226, 2;
	add.s64 	%rd24, %rd22, %rd23;
	add.s64 	%rd25, %rd24, 32;
	wmma.load.b.sync.aligned.row.m16n16k16.global.f16 	{%r87, %r88, %r89, %r90, %r91, %r92, %r93, %r94}, [%rd25], %r38;
	wmma.load.b.sync.aligned.row.m16n16k16.global.f16 	{%r95, %r96, %r97, %r98, %r99, %r100, %r101, %r102}, [%rd25], %r38;
	wmma.mma.sync.aligned.row.row.m16n16k16.f32.f32 {%f328, %f327, %f326, %f325, %f324, %f323, %f322, %f321}, {%r79, %r80, %r81, %r82, %r83, %r84, %r85, %r86}, {%r89, %r90, %r89, %r90, %r91, %r92, %r93, %r94}, {%f328, %f327, %f326, %f325, %f324, %f323, %f322, %f321};
	wmma.mma.sync.aligned.row.row.m16n16k16.f32.f32 {%f320, %f319, %f318, %f317, %f316, %f315, %f314, %f313}, {%r79, %r80, %r81, %r82, %r83, %r84, %r85, %r86}, {%r95, %r96, %r95, %r96, %r99, %r100, %r101, %r102}, {%f320, %f319, %f318, %f317, %f316, %f315, %f314, %f313};
$L__BB2_7:
	@%p6 bra 	$L__BB2_9;
	ld.param.u64 	%rd83, [_Z14wmma_safe_modeP6__halfS0_PfiiiffPi_param_1];
	ld.param.u64 	%rd78, [_Z14wmma_safe_modeP6__halfS0_PfiiiffPi_param_0];
	cvt.s64.s32 	%rd26, %r224;
	cvt.u64.u32 	%rd27, %r47;
	add.s64 	%rd28, %rd26, %rd27;
	cvta.to.global.u64 	%rd29, %rd78;
	shl.b64 	%rd30, %rd28, 1;
	add.s64 	%rd31, %rd29, %rd30;
	wmma.load.a.sync.aligned.row.m16n16k16.global.f16 	{%r104, %r105, %r106, %r107, %r108, %r109, %r110, %r111}, [%rd31], %r36;
	cvta.to.global.u64 	%rd32, %rd83;
	mul.wide.u32 	%rd33, %r226, 2;
	add.s64 	%rd34, %rd32, %rd33;
	add.s64 	%rd35, %rd34, 64;
	wmma.load.b.sync.aligned.row.m16n16k16.global.f16 	{%r112, %r113, %r114, %r115, %r116, %r117, %r118, %r119}, [%rd35], %r38;
	wmma.load.b.sync.aligned.row.m16n16k16.global.f16 	{%r120, %r121, %r122, %r123, %r124, %r125, %r126, %r127}, [%rd35], %r38;
	wmma.mma.sync.aligned.row.row.m16n16k16.f32.f32 {%f328, %f327, %f326, %f325, %f324, %f323, %f322, %f321}, {%r104, %r105, %r106, %r107, %r108, %r109, %r110, %r111}, {%r114, %r115, %r114, %r115, %r116, %r117, %r118, %r119}, {%f328, %f327, %f326, %f325, %f324, %f323, %f322, %f321};
	wmma.mma.sync.aligned.row.row.m16n16k16.f32.f32 {%f320, %f319, %f318, %f317, %f316, %f315, %f314, %f313}, {%r104, %r105, %r106, %r107, %r108, %r109, %r110, %r111}, {%r120, %r121, %r120, %r121, %r124, %r125, %r126, %r127}, {%f320, %f319, %f318, %f317, %f316, %f315, %f314, %f313};
$L__BB2_9:
	@%p6 bra 	$L__BB2_11;
	ld.param.u64 	%rd84, [_Z14wmma_safe_modeP6__halfS0_PfiiiffPi_param_1];
	ld.param.u64 	%rd79, [_Z14wmma_safe_modeP6__halfS0_PfiiiffPi_param_0];
	cvt.s64.s32 	%rd36, %r225;
	cvt.u64.u32 	%rd37, %r47;
	add.s64 	%rd38, %rd36, %rd37;
	cvta.to.global.u64 	%rd39, %rd79;
	shl.b64 	%rd40, %rd38, 1;
	add.s64 	%rd41, %rd39, %rd40;
	wmma.load.a.sync.aligned.row.m16n16k16.global.f16 	{%r129, %r130, %r131, %r132, %r133, %r134, %r135, %r136}, [%rd41], %r36;
	cvta.to.global.u64 	%rd42, %rd84;
	mul.wide.u32 	%rd43, %r226, 2;
	add.s64 	%rd44, %rd42, %rd43;
	add.s64 	%rd45, %rd44, 96;
	wmma.load.b.sync.aligned.row.m16n16k16.global.f16 	{%r137, %r138, %r139, %r140, %r141, %r142, %r143, %r144}, [%rd45], %r38;
	wmma.load.b.sync.aligned.row.m16n16k16.global.f16 	{%r145, %r146, %r147, %r148, %r149, %r150, %r151, %r152}, [%rd45], %r38;
	wmma.mma.sync.aligned.row.row.m16n16k16.f32.f32 {%f328, %f327, %f326, %f325, %f324, %f323, %f322, %f321}, {%r129, %r130, %r131, %r132, %r133, %r134, %r135, %r136}, {%r139, %r140, %r139, %r140, %r141, %r142, %r143, %r144}, {%f328, %f327, %f326, %f325, %f324, %f323, %f322, %f321};
	wmma.mma.sync.aligned.row.row.m16n16k16.f32.f32 {%f320, %f319, %f318, %f317, %f316, %f315, %f314, %f313}, {%r129, %r130, %r131, %r132, %r133, %r134, %r135, %r136}, {%r145, %r146, %r145, %r146, %r149, %r150, %r151, %r152}, {%f320, %f319, %f318, %f317, %f316, %f315, %f314, %f313};
$L__BB2_11:
	add.s32 	%r228, %r228, 64;
	add.s32 	%r226, %r226, 64;
	shl.b32 	%r153, %r36, 6;
	add.s32 	%r225, %r225, %r153;
	add.s32 	%r224, %r224, %r153;
	add.s32 	%r223, %r223, %r153;
	add.s32 	%r222, %r222, %r153;
	add.s32 	%r221, %r221, 4;
	setp.ne.s32 	%p10, %r221, 0;
	@%p10 bra 	$L__BB2_3;
$L__BB2_12:
	add.s32 	%r154, %r38, -1;
	shr.u32 	%r155, %r154, 4;
	add.s32 	%r156, %r155, 1;
	and.b32  	%r24, %r156, 3;
	setp.eq.s32 	%p11, %r24, 0;
	@%p11 bra 	$L__BB2_17;
	mov.u32 	%r157, %ctaid.y;
	mov.u32 	%r158, %ntid.y;
	mov.u32 	%r159, %tid.y;
	mad.lo.s32 	%r160, %r157, %r158, %r159;
	mul.lo.s32 	%r161, %r160, %r38;
	shl.b32 	%r162, %r161, 4;
	add.s32 	%r231, %r228, %r162;
	mul.lo.s32 	%r230, %r228, %r36;
	neg.s32 	%r229, %r24;
	not.pred 	%p12, %p1;
$L__BB2_14:
	.pragma "nounroll";
	@%p12 bra 	$L__BB2_16;
	ld.param.u64 	%rd85, [_Z14wmma_safe_modeP6__halfS0_PfiiiffPi_param_1];
	ld.param.u64 	%rd80, [_Z14wmma_safe_modeP6__halfS0_PfiiiffPi_param_0];
	cvt.s64.s32 	%rd46, %r230;
	cvt.u64.u32 	%rd47, %r47;
	add.s64 	%rd48, %rd46, %rd47;
	cvta.to.global.u64 	%rd49, %rd80;
	shl.b64 	%rd50, %rd48, 1;
	add.s64 	%rd51, %rd49, %rd50;
	wmma.load.a.sync.aligned.row.m16n16k16.global.f16 	{%r164, %r165, %r166, %r167, %r168, %r169, %r170, %r171}, [%rd51], %r36;
	cvta.to.global.u64 	%rd52, %rd85;
	mul.wide.u32 	%rd53, %r231, 2;
	add.s64 	%rd54, %rd52, %rd53;
	wmma.load.b.sync.aligned.row.m16n16k16.global.f16 	{%r172, %r173, %r174, %r175, %r176, %r177, %r178, %r179}, [%rd54], %r38;
	wmma.load.b.sync.aligned.row.m16n16k16.global.f16 	{%r180, %r181, %r182, %r183, %r184, %r185, %r186, %r187}, [%rd54], %r38;
	wmma.mma.sync.aligned.row.row.m16n16k16.f32.f32 {%f328, %f327, %f326, %f325, %f324, %f323, %f322, %f321}, {%r164, %r165, %r166, %r167, %r168, %r169, %r170, %r171}, {%r174, %r175, %r174, %r175, %r176, %r177, %r178, %r179}, {%f328, %f327, %f326, %f325, %f324, %f323, %f322, %f321};
	wmma.mma.sync.aligned.row.row.m16n16k16.f32.f32 {%f320, %f319, %f318, %f317, %f316, %f315, %f314, %f313}, {%r164, %r165, %r166, %r167, %r168, %r169, %r170, %r171}, {%r180, %r181, %r180, %r181, %r184, %r185, %r186, %r187}, {%f320, %f319, %f318, %f317, %f316, %f315, %f314, %f313};
$L__BB2_16:
	add.s32 	%r231, %r231, 16;
	shl.b32 	%r188, %r36, 4;
	add.s32 	%r230, %r230, %r188;
	add.s32 	%r229, %r229, 1;
	setp.ne.s32 	%p13, %r229, 0;
	@%p13 bra 	$L__BB2_14;
$L__BB2_17:
	ld.param.u32 	%r220, [_Z14wmma_safe_modeP6__halfS0_PfiiiffPi_param_4];
	shl.b32 	%r34, %r1, 4;
	mov.u32 	%r189, %ctaid.y;
	mov.u32 	%r190, %ntid.y;
	mov.u32 	%r191, %tid.y;
	mad.lo.s32 	%r192, %r189, %r190, %r191;
	shl.b32 	%r35, %r192, 4;
	setp.ge.s32 	%p14, %r34, %r36;
	setp.ge.s32 	%p15, %r35, %r220;
	or.pred  	%p16, %p14, %p15;
	@%p16 bra 	$L__BB2_35;
	ld.param.f32 	%f296, [_Z14wmma_safe_modeP6__halfS0_PfiiiffPi_param_7];
	ld.param.f32 	%f295, [_Z14wmma_safe_modeP6__halfS0_PfiiiffPi_param_6];
	ld.param.u64 	%rd86, [_Z14wmma_safe_modeP6__halfS0_PfiiiffPi_param_2];
	cvt.u64.u32 	%rd55, %r34;
	mul.lo.s32 	%r194, %r36, %r35;
	cvt.u64.u32 	%rd56, %r194;
	add.s64 	%rd57, %rd56, %rd55;
	cvta.to.global.u64 	%rd58, %rd86;
	shl.b64 	%rd59, %rd57, 2;
	add.s64 	%rd2, %rd58, %rd59;
	wmma.load.c.sync.aligned.row.m16n16k16.global.f32 	{%f262, %f263, %f264, %f265, %f266, %f267, %f268, %f269}, [%rd2], %r36;
	wmma.load.c.sync.aligned.row.m16n16k16.global.f32 	{%f270, %f271, %f272, %f273, %f274, %f275, %f276, %f277}, [%rd2], %r36;
	mul.f32 	%f278, %f296, %f262;
	fma.rn.f32 	%f279, %f295, %f328, %f278;
	mul.f32 	%f280, %f296, %f263;
	fma.rn.f32 	%f241, %f295, %f327, %f280;
	mul.f32 	%f281, %f296, %f264;
	fma.rn.f32 	%f242, %f295, %f326, %f281;
	mul.f32 	%f282, %f296, %f265;
	fma.rn.f32 	%f243, %f295, %f325, %f282;
	mul.f32 	%f283, %f296, %f266;
	fma.rn.f32 	%f244, %f295, %f324, %f283;
	mul.f32 	%f284, %f296, %f267;
	fma.rn.f32 	%f245, %f295, %f323, %f284;
	mul.f32 	%f285, %f296, %f268;
	fma.rn.f32 	%f246, %f295, %f322, %f285;
	mul.f32 	%f286, %f296, %f269;
	fma.rn.f32 	%f247, %f295, %f321, %f286;
	mul.f32 	%f287, %f296, %f270;
	fma.rn.f32 	%f248, %f295, %f320, %f287;
	mul.f32 	%f288, %f296, %f271;
	fma.rn.f32 	%f249, %f295, %f319, %f288;
	mul.f32 	%f289, %f296, %f272;
	fma.rn.f32 	%f250, %f295, %f318, %f289;
	mul.f32 	%f290, %f296, %f273;
	fma.rn.f32 	%f251, %f295, %f317, %f290;
	mul.f32 	%f291, %f296, %f274;
	fma.rn.f32 	%f252, %f295, %f316, %f291;
	mul.f32 	%f292, %f296, %f275;
	fma.rn.f32 	%f253, %f295, %f315, %f292;
	mul.f32 	%f293, %f296, %f276;
	fma.rn.f32 	%f254, %f295, %f314, %f293;
	mul.f32 	%f294, %f296, %f277;
	fma.rn.f32 	%f255, %f295, %f313, %f294;
	bar.sync 	0;
	setp.eq.f32 	%p17, %f279, %f244;
	@%p17 bra 	$L__BB2_20;
	mov.u64 	%rd60, $str$3;
	cvta.global.u64 	%rd61, %rd60;
	{ // callseq 8, 0
	.param .b64 param0;
	st.param.b64 	[param0], %rd61;
	.param .b64 param1;
	st.param.b64 	[param1], 0;
	.param .b32 retval0;
	call.uni (retval0), 
	vprintf, 
	(
	param0, 
	param1
	);
	ld.param.b32 	%r195, [retval0];
	} // callseq 8
	mov.b32 	%r197, 1;
	st.global.u32 	[%rd1], %r197;
$L__BB2_20:
	setp.eq.f32 	%p18, %f248, %f252;
	@%p18 bra 	$L__BB2_22;
	mov.u64 	%rd62, $str$4;
	cvta.global.u64 	%rd63, %rd62;
	{ // callseq 9, 0
	.param .b64 param0;
	st.param.b64 	[param0], %rd63;
	.param .b64 param1;
	st.param.b64 	[param1], 0;
	.param .b32 retval0;
	call.uni (retval0), 
	vprintf, 
	(
	param0, 
	param1
	);
	ld.param.b32 	%r198, [retval0];
	} // callseq 9
	mov.b32 	%r200, 1;
	st.global.u32 	[%rd1], %r200;
$L__BB2_22:
	setp.eq.f32 	%p19, %f241, %f245;
	@%p19 bra 	$L__BB2_24;
	mov.u64 	%rd64, $str$3;
	cvta.global.u64 	%rd65, %rd64;
	{ // callseq 10, 0
	.param .b64 param0;
	st.param.b64 	[param0], %rd65;
	.param .b64 param1;
	st.param.b64 	[param1], 0;
	.param .b32 retval0;
	call.uni (retval0), 
	vprintf, 
	(
	param0, 
	param1
	);
	ld.param.b32 	%r201, [retval0];
	} // callseq 10
	mov.b32 	%r203, 1;
	st.global.u32 	[%rd1], %r203;
$L__BB2_24:
	setp.eq.f32 	%p20, %f249, %f253;
	@%p20 bra 	$L__BB2_26;
	mov.u64 	%rd66, $str$4;
	cvta.global.u64 	%rd67, %rd66;
	{ // callseq 11, 0
	.param .b64 param0;
	st.param.b64 	[param0], %rd67;
	.param .b64 param1;
	st.param.b64 	[param1], 0;
	.param .b32 retval0;
	call.uni (retval0), 
	vprintf, 
	(
	param0, 
	param1
	);
	ld.param.b32 	%r204, [retval0];
	} // callseq 11
	mov.b32 	%r206, 1;
	st.global.u32 	[%rd1], %r206;
$L__BB2_26:
	setp.eq.f32 	%p21, %f242, %f246;
	@%p21 bra 	$L__BB2_28;
	mov.u64 	%rd68, $str$3;
	cvta.global.u64 	%rd69, %rd68;
	{ // callseq 12, 0
	.param .b64 param0;
	st.param.b64 	[param0], %rd69;
	.param .b64 param1;
	st.param.b64 	[param1], 0;
	.param .b32 retval0;
	call.uni (retval0), 
	vprintf, 
	(
	param0, 
	param1
	);
	ld.param.b32 	%r207, [retval0];
	} // callseq 12
	mov.b32 	%r209, 1;
	st.global.u32 	[%rd1], %r209;
$L__BB2_28:
	setp.eq.f32 	%p22, %f250, %f254;
	@%p22 bra 	$L__BB2_30;
	mov.u64 	%rd70, $str$4;
	cvta.global.u64 	%rd71, %rd70;
	{ // callseq 13, 0
	.param .b64 param0;
	st.param.b64 	[param0], %rd71;
	.param .b64 param1;
	st.param.b64 	[param1], 0;
	.param .b32 retval0;
	call.uni (retval0), 
	vprintf, 
	(
	param0, 
	param1
	);
	ld.param.b32 	%r210, [retval0];
	} // callseq 13
	mov.b32 	%r212, 1;
	st.global.u32 	[%rd1], %r212;
$L__BB2_30:
	setp.eq.f32 	%p23, %f243, %f247;
	@%p23 bra 	$L__BB2_32;
	mov.u64 	%rd72, $str$3;
	cvta.global.u64 	%rd73, %rd72;
	{ // callseq 14, 0
	.param .b64 param0;
	st.param.b64 	[param0], %rd73;
	.param .b64 param1;
	st.param.b64 	[param1], 0;
	.param .b32 retval0;
	call.uni (retval0), 
	vprintf, 
	(
	param0, 
	param1
	);
	ld.param.b32 	%r213, [retval0];
	} // callseq 14
	mov.b32 	%r215, 1;
	st.global.u32 	[%rd1], %r215;
$L__BB2_32:
	setp.eq.f32 	%p24, %f251, %f255;
	@%p24 bra 	$L__BB2_34;
	mov.u64 	%rd74, $str$4;
	cvta.global.u64 	%rd75, %rd74;
	{ // callseq 15, 0
	.param .b64 param0;
	st.param.b64 	[param0], %rd75;
	.param .b64 param1;
	st.param.b64 	[param1], 0;
	.param .b32 retval0;
	call.uni (retval0), 
	vprintf, 
	(
	param0, 
	param1
	);
	ld.param.b32 	%r216, [retval0];
	} // callseq 15
	mov.b32 	%r218, 1;
	st.global.u32 	[%rd1], %r218;
$L__BB2_34:
	bar.sync 	0;
	wmma.store.d.sync.aligned.row.m16n16k16.global.f32 	[%rd2], {%f252, %f253, %f254, %f255, %f244, %f245, %f246, %f247}, %r36;
$L__BB2_35:
	ret;

}
	// .globl	_Z17convertFp32ToFp16P6__halfPfi
.visible .entry _Z17convertFp32ToFp16P6__halfPfi(
	.param .u64 .ptr .align 1 _Z17convertFp32ToFp16P6__halfPfi_param_0,
	.param .u64 .ptr .align 1 _Z17convertFp32ToFp16P6__halfPfi_param_1,
	.param .u32 _Z17convertFp32ToFp16P6__halfPfi_param_2
)
{
	.reg .pred 	%p<2>;
	.reg .b16 	%rs<2>;
	.reg .b32 	%r<6>;
	.reg .b32 	%f<2>;
	.reg .b64 	%rd<9>;

	ld.param.u64 	%rd1, [_Z17convertFp32ToFp16P6__halfPfi_param_0];
	ld.param.u64 	%rd2, [_Z17convertFp32ToFp16P6__halfPfi_param_1];
	ld.param.u32 	%r2, [_Z17convertFp32ToFp16P6__halfPfi_param_2];
	mov.u32 	%r3, %ntid.x;
	mov.u32 	%r4, %ctaid.x;
	mov.u32 	%r5, %tid.x;
	mad.lo.s32 	%r1, %r3, %r4, %r5;
	setp.ge.s32 	%p1, %r1, %r2;
	@%p1 bra 	$L__BB3_2;
	cvta.to.global.u64 	%rd3, %rd2;
	cvta.to.global.u64 	%rd4, %rd1;
	mul.wide.s32 	%rd5, %r1, 2;
	add.s64 	%rd6, %rd4, %rd5;
	mul.wide.s32 	%rd7, %r1, 4;
	add.s64 	%rd8, %rd3, %rd7;
	ld.global.f32 	%f1, [%rd8];
	// begin inline asm
	{  cvt.rn.f16.f32 %rs1, %f1;}

	// end inline asm
	st.global.u16 	[%rd6], %rs1;
$L__BB3_2:
	ret;

}


// ===== COMPILED SASS (sm_100) =====

	.target	sm_100

	.elftype	@"ET_EXEC"


//--------------------- .note.nv.tkinfo           --------------------------
	.section	.note.nv.tkinfo,"",@"SHT_NOTE"
	.sectionflags	@"SHF_NOTE_NV_TKINFO"
	.tkinfo
        /*0018*/ 	.word	0x00000002
        /*0030*/ 	.string	""
        /*0030*/ 	.string	"ptxas"
        /*0030*/ 	.string	"Cuda compilation tools, release 13.0, V13.0.88"
        /*0030*/ 	.string	"Build cuda_13.0.r13.0/compiler.36424714_0"
        /*0030*/ 	.string	"-arch sm_100 -m 64 "



//--------------------- .note.nv.cuinfo           --------------------------
	.section	.note.nv.cuinfo,"",@"SHT_NOTE"
	.sectionflags	@"SHF_NOTE_NV_CUINFO"
        /*0018*/ 	.short	0x0002
        /*001a*/ 	.short	0x0064
        /*001c*/ 	.short	0x0082
	.zero		2


//--------------------- .nv.info                  --------------------------
	.section	.nv.info,"",@"SHT_CUDA_INFO"
	.align	4


	//----- nvinfo : EIATTR_REGCOUNT
	.align		4
        /*0000*/ 	.byte	0x04, 0x2f
        /*0002*/ 	.short	(.L_5 - .L_4)
	.align		4
.L_4:
        /*0004*/ 	.word	index@(_Z12wmma_exampleP6__halfS0_Pfiiiff)
        /*0008*/ 	.word	0x00000020


	//----- nvinfo : EIATTR_FRAME_SIZE
	.align		4
.L_5:
        /*000c*/ 	.byte	0x04, 0x11
        /*000e*/ 	.short	(.L_7 - .L_6)
	.align		4
.L_6:
        /*0010*/ 	.word	index@(_Z12wmma_exampleP6__halfS0_Pfiiiff)
        /*0014*/ 	.word	0x00000000


	//----- nvinfo : EIATTR_REGCOUNT
	.align		4
.L_7:
        /*0018*/ 	.byte	0x04, 0x2f
        /*001a*/ 	.short	(.L_9 - .L_8)
	.align		4
.L_8:
        /*001c*/ 	.word	index@(_Z16wmma_example_modP6__halfS0_Pfiiiff)
        /*0020*/ 	.word	0x00000030


	//----- nvinfo : EIATTR_FRAME_SIZE
	.align		4
.L_9:
        /*0024*/ 	.byte	0x04, 0x11
        /*0026*/ 	.short	(.L_11 - .L_10)
	.align		4
.L_10:
        /*0028*/ 	.word	index@(_Z16wmma_example_modP6__halfS0_Pfiiiff)
        /*002c*/ 	.word	0x00000018


	//----- nvinfo : EIATTR_REGCOUNT
	.align		4
.L_11:
        /*0030*/ 	.byte	0x04, 0x2f
        /*0032*/ 	.short	(.L_13 - .L_12)
	.align		4
.L_12:
        /*0034*/ 	.word	index@(_Z14wmma_safe_modeP6__halfS0_PfiiiffPi)
        /*0038*/ 	.word	0x00000028


	//----- nvinfo : EIATTR_FRAME_SIZE
	.align		4
.L_13:
        /*003c*/ 	.byte	0x04, 0x11
        /*003e*/ 	.short	(.L_15 - .L_14)
	.align		4
.L_14:
        /*0040*/ 	.word	index@(_Z14wmma_safe_modeP6__halfS0_PfiiiffPi)
        /*0044*/ 	.word	0x00000000


	//----- nvinfo : EIATTR_REGCOUNT
	.align		4
.L_15:
        /*0048*/ 	.byte	0x04, 0x2f
        /*004a*/ 	.short	(.L_17 - .L_16)
	.align		4
.L_16:
        /*004c*/ 	.word	index@(_Z17convertFp32ToFp16P6__halfPfi)
        /*0050*/ 	.word	0x0000000a


	//----- nvinfo : EIATTR_FRAME_SIZE
	.align		4
.L_17:
        /*0054*/ 	.byte	0x04, 0x11
        /*0056*/ 	.short	(.L_19 - .L_18)
	.align		4
.L_18:
        /*0058*/ 	.word	index@(_Z17convertFp32ToFp16P6__halfPfi)
        /*005c*/ 	.word	0x00000000


	//----- nvinfo : EIATTR_MIN_STACK_SIZE
	.align		4
.L_19:
        /*0060*/ 	.byte	0x04, 0x12
        /*0062*/ 	.short	(.L_21 - .L_20)
	.align		4
.L_20:
        /*0064*/ 	.word	index@(_Z17convertFp32ToFp16P6__halfPfi)
        /*0068*/ 	.word	0x00000000


	//----- nvinfo : EIATTR_MIN_STACK_SIZE
	.align		4
.L_21:
        /*006c*/ 	.byte	0x04, 0x12
        /*006e*/ 	.short	(.L_23 - .L_22)
	.align		4
.L_22:
        /*0070*/ 	.word	index@(_Z14wmma_safe_modeP6__halfS0_PfiiiffPi)
        /*0074*/ 	.word	0x00000000


	//----- nvinfo : EIATTR_MIN_STACK_SIZE
	.align		4
.L_23:
        /*0078*/ 	.byte	0x04, 0x12
        /*007a*/ 	.short	(.L_25 - .L_24)
	.align		4
.L_24:
        /*007c*/ 	.word	index@(_Z16wmma_example_modP6__halfS0_Pfiiiff)
        /*0080*/ 	.word	0x00000018


	//----- nvinfo : EIATTR_MIN_STACK_SIZE
	.align		4
.L_25:
        /*0084*/ 	.byte	0x04, 0x12
        /*0086*/ 	.short	(.L_27 - .L_26)
	.align		4
.L_26:
        /*0088*/ 	.word	index@(_Z12wmma_exampleP6__halfS0_Pfiiiff)
        /*008c*/ 	.word	0x00000000
.L_27:


//--------------------- .nv.compat                --------------------------
	.section	.nv.compat,"",@"SHT_CUDA_COMPAT_INFO"
	.align	4
        /*0000*/ 	.byte	0x02, 0x09, 0x00, 0x00, 0x02, 0x02, 0x01, 0x00, 0x02, 0x05, 0x05, 0x00, 0x03, 0x07, 0x01, 0x01
        /*0010*/ 	.byte	0x02, 0x03, 0x00, 0x00, 0x02, 0x06, 0x01, 0x00, 0x04, 0x0b, 0x08, 0x00, 0x09, 0x00, 0x00, 0x00
        /*0020*/ 	.byte	0x00, 0x00, 0x00, 0x00


//--------------------- .nv.info._Z17convertFp32ToFp16P6__halfPfi --------------------------
	.section	.nv.info._Z17convertFp32ToFp16P6__halfPfi,"",@"SHT_CUDA_INFO"
	.sectionflags	@""
	.align	4


	//----- nvinfo : EIATTR_CUDA_API_VERSION
	.align		4
        /*0000*/ 	.byte	0x04, 0x37
        /*0002*/ 	.short	(.L_29 - .L_28)
.L_28:
        /*0004*/ 	.word	0x00000082


	//----- nvinfo : EIATTR_KPARAM_INFO
	.align		4
.L_29:
        /*0008*/ 	.byte	0x04, 0x17
        /*000a*/ 	.short	(.L_31 - .L_30)
.L_30:
        /*000c*/ 	.word	0x00000000
        /*0010*/ 	.short	0x0002
        /*0012*/ 	.short	0x0010
        /*0014*/ 	.byte	0x00, 0xf0, 0x11, 0x00


	//----- nvinfo : EIATTR_KPARAM_INFO
	.align		4
.L_31:
        /*0018*/ 	.byte	0x04, 0x17
        /*001a*/ 	.short	(.L_33 - .L_32)
.L_32:
        /*001c*/ 	.word	0x00000000
        /*0020*/ 	.short	0x0001
        /*0022*/ 	.short	0x0008
        /*0024*/ 	.byte	0x00, 0xf5, 0x21, 0x00


	//----- nvinfo : EIATTR_KPARAM_INFO
	.align		4
.L_33:
        /*0028*/ 	.byte	0x04, 0x17
        /*002a*/ 	.short	(.L_35 - .L_34)
.L_34:
        /*002c*/ 	.word	0x00000000
        /*0030*/ 	.short	0x0000
        /*0032*/ 	.short	0x0000
        /*0034*/ 	.byte	0x00, 0xf5, 0x21, 0x00


	//----- nvinfo : EIATTR_SPARSE_MMA_MASK
	.align		4
.L_35:
        /*0038*/ 	.byte	0x03, 0x50
        /*003a*/ 	.short	0x0000


	//----- nvinfo : EIATTR_MAXREG_COUNT
	.align		4
        /*003c*/ 	.byte	0x03, 0x1b
        /*003e*/ 	.short	0x00ff


	//----- nvinfo : EIATTR_MERCURY_ISA_VERSION
	.align		4
        /*0040*/ 	.byte	0x03, 0x5f
        /*0042*/ 	.short	0x0101


	//----- nvinfo : EIATTR_VRC_CTA_INIT_COUNT
	.align		4
        /*0044*/ 	.byte	0x02, 0x4a
	.zero		1
	.zero		1


	//----- nvinfo : EIATTR_EXIT_INSTR_OFFSETS
	.align		4
        /*0048*/ 	.byte	0x04, 0x1c
        /*004a*/ 	.short	(.L_37 - .L_36)


	//   ....[0]....
.L_36:
        /*004c*/ 	.word	0x00000070


	//   ....[1]....
        /*0050*/ 	.word	0x00000100


	//----- nvinfo : EIATTR_CBANK_PARAM_SIZE
	.align		4
.L_37:
        /*0054*/ 	.byte	0x03, 0x19
        /*0056*/ 	.short	0x0014


	//----- nvinfo : EIATTR_PARAM_CBANK
	.align		4
        /*0058*/ 	.byte	0x04, 0x0a
        /*005a*/ 	.short	(.L_39 - .L_38)
	.align		4
.L_38:
        /*005c*/ 	.word	index@(.nv.constant0._Z17convertFp32ToFp16P6__halfPfi)
        /*0060*/ 	.short	0x0380
        /*0062*/ 	.short	0x0014


	//----- nvinfo : EIATTR_SW_WAR
	.align		4
.L_39:
        /*0064*/ 	.byte	0x04, 0x36
        /*0066*/ 	.short	(.L_41 - .L_40)
.L_40:
        /*0068*/ 	.word	0x00000008
.L_41:


//--------------------- .nv.info._Z14wmma_safe_modeP6__halfS0_PfiiiffPi --------------------------
	.section	.nv.info._Z14wmma_safe_modeP6__halfS0_PfiiiffPi,"",@"SHT_CUDA_INFO"
	.sectionflags	@""
	.align	4


	//----- nvinfo : EIATTR_CUDA_API_VERSION
	.align		4
        /*0000*/ 	.byte	0x04, 0x37
        /*0002*/ 	.short	(.L_43 - .L_42)
.L_42:
        /*0004*/ 	.word	0x00000082


	//----- nvinfo : EIATTR_KPARAM_INFO
	.align		4
.L_43:
        /*0008*/ 	.byte	0x04, 0x17
        /*000a*/ 	.short	(.L_45 - .L_44)
.L_44:
        /*000c*/ 	.word	0x00000000
        /*0010*/ 	.short	0x0008
        /*0012*/ 	.short	0x0030
        /*0014*/ 	.byte	0x00, 0xf5, 0x21, 0x00


	//----- nvinfo : EIATTR_KPARAM_INFO
	.align		4
.L_45:
        /*0018*/ 	.byte	0x04, 0x17
        /*001a*/ 	.short	(.L_47 - .L_46)
.L_46:
        /*001c*/ 	.word	0x00000000
        /*0020*/ 	.short	0x0007
        /*0022*/ 	.short	0x0028
        /*0024*/ 	.byte	0x00, 0xf0, 0x11, 0x00


	//----- nvinfo : EIATTR_KPARAM_INFO
	.align		4
.L_47:
        /*0028*/ 	.byte	0x04, 0x17
        /*002a*/ 	.short	(.L_49 - .L_48)
.L_48:
        /*002c*/ 	.word	0x00000000
        /*0030*/ 	.short	0x0006
        /*0032*/ 	.short	0x0024
        /*0034*/ 	.byte	0x00, 0xf0, 0x11, 0x00


	//----- nvinfo : EIATTR_KPARAM_INFO
	.align		4
.L_49:
        /*0038*/ 	.byte	0x04, 0x17
        /*003a*/ 	.short	(.L_51 - .L_50)
.L_50:
        /*003c*/ 	.word	0x00000000
        /*0040*/ 	.short	0x0005
        /*0042*/ 	.short	0x0020
        /*0044*/ 	.byte	0x00, 0xf0, 0x11, 0x00


	//----- nvinfo : EIATTR_KPARAM_INFO
	.align		4
.L_51:
        /*0048*/ 	.byte	0x04, 0x17
        /*004a*/ 	.short	(.L_53 - .L_52)
.L_52:
        /*004c*/ 	.word	0x00000000
        /*0050*/ 	.short	0x0004
        /*0052*/ 	.short	0x001c
        /*0054*/ 	.byte	0x00, 0xf0, 0x11, 0x00


	//----- nvinfo : EIATTR_KPARAM_INFO
	.align		4
.L_53:
        /*0058*/ 	.byte	0x04, 0x17
        /*005a*/ 	.short	(.L_55 - .L_54)
.L_54:
        /*005c*/ 	.word	0x00000000
        /*0060*/ 	.short	0x0003
        /*0062*/ 	.short	0x0018
        /*0064*/ 	.byte	0x00, 0xf0, 0x11, 0x00


	//----- nvinfo : EIATTR_KPARAM_INFO
	.align		4
.L_55:
        /*0068*/ 	.byte	0x04, 0x17
        /*006a*/ 	.short	(.L_57 - .L_56)
.L_56:
        /*006c*/ 	.word	0x00000000
        /*0070*/ 	.short	0x0002
        /*0072*/ 	.short	0x0010
        /*0074*/ 	.byte	0x00, 0xf5, 0x21, 0x00


	//----- nvinfo : EIATTR_KPARAM_INFO
	.align		4
.L_57:
        /*0078*/ 	.byte	0x04, 0x17
        /*007a*/ 	.short	(.L_59 - .L_58)
.L_58:
        /*007c*/ 	.word	0x00000000
        /*0080*/ 	.short	0x0001
        /*0082*/ 	.short	0x0008
        /*0084*/ 	.byte	0x00, 0xf5, 0x21, 0x00


	//----- nvinfo : EIATTR_KPARAM_INFO
	.align		4
.L_59:
        /*0088*/ 	.byte	0x04, 0x17
        /*008a*/ 	.short	(.L_61 - .L_60)
.L_60:
        /*008c*/ 	.word	0x00000000
        /*0090*/ 	.short	0x0000
        /*0092*/ 	.short	0x0000
        /*0094*/ 	.byte	0x00, 0xf5, 0x21, 0x00


	//----- nvinfo : EIATTR_SPARSE_MMA_MASK
	.align		4
.L_61:
        /*0098*/ 	.byte	0x03, 0x50
        /*009a*/ 	.short	0x0000


	//----- nvinfo : EIATTR_WMMA_USED
	.align		4
        /*009c*/ 	.byte	0x01, 0x2b
	.zero		2


	//----- nvinfo : EIATTR_MAXREG_COUNT
	.align		4
        /*00a0*/ 	.byte	0x03, 0x1b
        /*00a2*/ 	.short	0x00ff


	//----- nvinfo : EIATTR_NUM_BARRIERS
	.align		4
        /*00a4*/ 	.byte	0x02, 0x4c
        /*00a6*/ 	.byte	0x01
	.zero		1


	//----- nvinfo : EIATTR_EXTERNS
	.align		4
        /*00a8*/ 	.byte	0x04, 0x0f
        /*00aa*/ 	.short	(.L_63 - .L_62)


	//   ....[0]....
	.align		4
.L_62:
        /*00ac*/ 	.word	index@(vprintf)


	//----- nvinfo : EIATTR_MERCURY_ISA_VERSION
	.align		4
.L_63:
        /*00b0*/ 	.byte	0x03, 0x5f
        /*00b2*/ 	.short	0x0101


	//----- nvinfo : EIATTR_VRC_CTA_INIT_COUNT
	.align		4
        /*00b4*/ 	.byte	0x02, 0x4a
	.zero		1
	.zero		1


	//----- nvinfo : EIATTR_SYSCALL_OFFSETS
	.align		4
        /*00b8*/ 	.byte	0x04, 0x46
        /*00ba*/ 	.short	(.L_65 - .L_64)


	//   ....[0]....
.L_64:
        /*00bc*/ 	.word	0x00001680


	//   ....[1]....
        /*00c0*/ 	.word	0x00001770


	//   ....[2]....
        /*00c4*/ 	.word	0x00001860


	//   ....[3]....
        /*00c8*/ 	.word	0x00001950


	//   ....[4]....
        /*00cc*/ 	.word	0x00001a40


	//   ....[5]....
        /*00d0*/ 	.word	0x00001b30


	//   ....[6]....
        /*00d4*/ 	.word	0x00001c20


	//   ....[7]....
        /*00d8*/ 	.word	0x00001d10


	//----- nvinfo : EIATTR_EXIT_INSTR_OFFSETS
	.align		4
.L_65:
        /*00dc*/ 	.byte	0x04, 0x1c
        /*00de*/ 	.short	(.L_67 - .L_66)


	//   ....[0]....
.L_66:
        /*00e0*/ 	.word	0x000012e0


	//   ....[1]....
        /*00e4*/ 	.word	0x00001e60


	//----- nvinfo : EIATTR_CRS_STACK_SIZE
	.align		4
.L_67:
        /*00e8*/ 	.byte	0x04, 0x1e
        /*00ea*/ 	.short	(.L_69 - .L_68)
.L_68:
        /*00ec*/ 	.word	0x00000000


	//----- nvinfo : EIATTR_CBANK_PARAM_SIZE
	.align		4
.L_69:
        /*00f0*/ 	.byte	0x03, 0x19
        /*00f2*/ 	.short	0x0038


	//----- nvinfo : EIATTR_PARAM_CBANK
	.align		4
        /*00f4*/ 	.byte	0x04, 0x0a
        /*00f6*/ 	.short	(.L_71 - .L_70)
	.align		4
.L_70:
        /*00f8*/ 	.word	index@(.nv.constant0._Z14wmma_safe_modeP6__halfS0_PfiiiffPi)
        /*00fc*/ 	.short	0x0380
        /*00fe*/ 	.short	0x0038


	//----- nvinfo : EIATTR_SW_WAR
	.align		4
.L_71:
        /*0100*/ 	.byte	0x04, 0x36
        /*0102*/ 	.short	(.L_73 - .L_72)
.L_72:
        /*0104*/ 	.word	0x00000008
.L_73:


//--------------------- .nv.info._Z16wmma_example_modP6__halfS0_Pfiiiff --------------------------
	.section	.nv.info._Z16wmma_example_modP6__halfS0_Pfiiiff,"",@"SHT_CUDA_INFO"
	.sectionflags	@""
	.align	4


	//----- nvinfo : EIATTR_CUDA_API_VERSION
	.align		4
        /*0000*/ 	.byte	0x04, 0x37
        /*0002*/ 	.short	(.L_75 - .L_74)
.L_74:
        /*0004*/ 	.word	0x00000082


	//----- nvinfo : EIATTR_KPARAM_INFO
	.align		4
.L_75:
        /*0008*/ 	.byte	0x04, 0x17
        /*000a*/ 	.short	(.L_77 - .L_76)
.L_76:
        /*000c*/ 	.word	0x00000000
        /*0010*/ 	.short	0x0007
        /*0012*/ 	.short	0x0028
        /*0014*/ 	.byte	0x00, 0xf0, 0x11, 0x00


	//----- nvinfo : EIATTR_KPARAM_INFO
	.align		4
.L_77:
        /*0018*/ 	.byte	0x04, 0x17
        /*001a*/ 	.short	(.L_79 - .L_78)
.L_78:
        /*001c*/ 	.word	0x00000000
        /*0020*/ 	.short	0x0006
        /*0022*/ 	.short	0x0024
        /*0024*/ 	.byte	0x00, 0xf0, 0x11, 0x00


	//----- nvinfo : EIATTR_KPARAM_INFO
	.align		4
.L_79:
        /*0028*/ 	.byte	0x04, 0x17
        /*002a*/ 	.short	(.L_81 - .L_80)
.L_80:
        /*002c*/ 	.word	0x00000000
        /*0030*/ 	.short	0x0005
        /*0032*/ 	.short	0x0020
        /*0034*/ 	.byte	0x00, 0xf0, 0x11, 0x00


	//----- nvinfo : EIATTR_KPARAM_INFO
	.align		4
.L_81:
        /*0038*/ 	.byte	0x04, 0x17
        /*003a*/ 	.short	(.L_83 - .L_82)
.L_82:
        /*003c*/ 	.word	0x00000000
        /*0040*/ 	.short	0x0004
        /*0042*/ 	.short	0x001c
        /*0044*/ 	.byte	0x00, 0xf0, 0x11, 0x00


	//----- nvinfo : EIATTR_KPARAM_INFO
	.align		4
.L_83:
        /*0048*/ 	.byte	0x04, 0x17
        /*004a*/ 	.short	(.L_85 - .L_84)
.L_84:
        /*004c*/ 	.word	0x00000000
        /*0050*/ 	.short	0x0003
        /*0052*/ 	.short	0x0018
        /*0054*/ 	.byte	0x00, 0xf0, 0x11, 0x00


	//----- nvinfo : EIATTR_KPARAM_INFO
	.align		4
.L_85:
        /*0058*/ 	.byte	0x04, 0x17
        /*005a*/ 	.short	(.L_87 - .L_86)
.L_86:
        /*005c*/ 	.word	0x00000000
        /*0060*/ 	.short	0x0002
        /*0062*/ 	.short	0x0010
        /*0064*/ 	.byte	0x00, 0xf5, 0x21, 0x00


	//----- nvinfo : EIATTR_KPARAM_INFO
	.align		4
.L_87:
        /*0068*/ 	.byte	0x04, 0x17
        /*006a*/ 	.short	(.L_89 - .L_88)
.L_88:
        /*006c*/ 	.word	0x00000000
        /*0070*/ 	.short	0x0001
        /*0072*/ 	.short	0x0008
        /*0074*/ 	.byte	0x00, 0xf5, 0x21, 0x00


	//----- nvinfo : EIATTR_KPARAM_INFO
	.align		4
.L_89:
        /*0078*/ 	.byte	0x04, 0x17
        /*007a*/ 	.short	(.L_91 - .L_90)
.L_90:
        /*007c*/ 	.word	0x00000000
        /*0080*/ 	.short	0x0000
        /*0082*/ 	.short	0x0000
        /*0084*/ 	.byte	0x00, 0xf5, 0x21, 0x00


	//----- nvinfo : EIATTR_SPARSE_MMA_MASK
	.align		4
.L_91:
        /*0088*/ 	.byte	0x03, 0x50
        /*008a*/ 	.short	0x0000


	//----- nvinfo : EIATTR_WMMA_USED
	.align		4
        /*008c*/ 	.byte	0x01, 0x2b
	.zero		2


	//----- nvinfo : EIATTR_MAXREG_COUNT
	.align		4
        /*0090*/ 	.byte	0x03, 0x1b
        /*0092*/ 	.short	0x00ff


	//----- nvinfo : EIATTR_NUM_BARRIERS
	.align		4
        /*0094*/ 	.byte	0x02, 0x4c
        /*0096*/ 	.byte	0x01
	.zero		1


	//----- nvinfo : EIATTR_EXTERNS
	.align		4
        /*0098*/ 	.byte	0x04, 0x0f
        /*009a*/ 	.short	(.L_93 - .L_92)


	//   ....[0]....
	.align		4
.L_92:
        /*009c*/ 	.word	index@(vprintf)


	//----- nvinfo : EIATTR_MERCURY_ISA_VERSION
	.align		4
.L_93:
        /*00a0*/ 	.byte	0x03, 0x5f
        /*00a2*/ 	.short	0x0101


	//----- nvinfo : EIATTR_VRC_CTA_INIT_COUNT
	.align		4
        /*00a4*/ 	.byte	0x02, 0x4a
	.zero		1
	.zero		1


	//----- nvinfo : EIATTR_SYSCALL_OFFSETS
	.align		4
        /*00a8*/ 	.byte	0x04, 0x46
        /*00aa*/ 	.short	(.L_95 - .L_94)


	//   ....[0]....
.L_94:
        /*00ac*/ 	.word	0x000016b0


	//   ....[1]....
        /*00b0*/ 	.word	0x000017e0


	//   ....[2]....
        /*00b4*/ 	.word	0x00001910


	//   ....[3]....
        /*00b8*/ 	.word	0x00001a40


	//   ....[4]....
        /*00bc*/ 	.word	0x00001b60


	//   ....[5]....
        /*00c0*/ 	.word	0x00001c90


	//   ....[6]....
        /*00c4*/ 	.word	0x00001dc0


	//   ....[7]....
        /*00c8*/ 	.word	0x00001ef0


	//----- nvinfo : EIATTR_EXIT_INSTR_OFFSETS
	.align		4
.L_95:
        /*00cc*/ 	.byte	0x04, 0x1c
        /*00ce*/ 	.short	(.L_97 - .L_96)


	//   ....[0]....
.L_96:
        /*00d0*/ 	.word	0x000012b0


	//   ....[1]....
        /*00d4*/ 	.word	0x00002010


	//----- nvinfo : EIATTR_CRS_STACK_SIZE
	.align		4
.L_97:
        /*00d8*/ 	.byte	0x04, 0x1e
        /*00da*/ 	.short	(.L_99 - .L_98)
.L_98:
        /*00dc*/ 	.word	0x00000000


	//----- nvinfo : EIATTR_CBANK_PARAM_SIZE
	.align		4
.L_99:
        /*00e0*/ 	.byte	0x03, 0x19
        /*00e2*/ 	.short	0x002c


	//----- nvinfo : EIATTR_PARAM_CBANK
	.align		4
        /*00e4*/ 	.byte	0x04, 0x0a
        /*00e6*/ 	.short	(.L_101 - .L_100)
	.align		4
.L_100:
        /*00e8*/ 	.word	index@(.nv.constant0._Z16wmma_example_modP6__halfS0_Pfiiiff)
        /*00ec*/ 	.short	0x0380
        /*00ee*/ 	.short	0x002c


	//----- nvinfo : EIATTR_SW_WAR
	.align		4
.L_101:
        /*00f0*/ 	.byte	0x04, 0x36
        /*00f2*/ 	.short	(.L_103 - .L_102)
.L_102:
        /*00f4*/ 	.word	0x00000008
.L_103:


//--------------------- .nv.info._Z12wmma_exampleP6__halfS0_Pfiiiff --------------------------
	.section	.nv.info._Z12wmma_exampleP6__halfS0_Pfiiiff,"",@"SHT_CUDA_INFO"
	.sectionflags	@""
	.align	4


	//----- nvinfo : EIATTR_CUDA_API_VERSION
	.align		4
        /*0000*/ 	.byte	0x04, 0x37
        /*0002*/ 	.short	(.L_105 - .L_104)
.L_104:
        /*0004*/ 	.word	0x00000082


	//----- nvinfo : EIATTR_KPARAM_INFO
	.align		4
.L_105:
        /*0008*/ 	.byte	0x04, 0x17
        /*000a*/ 	.short	(.L_107 - .L_106)
.L_106:
        /*000c*/ 	.word	0x00000000
        /*0010*/ 	.short	0x0007
        /*0012*/ 	.short	0x0028
        /*0014*/ 	.byte	0x00, 0xf0, 0x11, 0x00


	//----- nvinfo : EIATTR_KPARAM_INFO
	.align		4
.L_107:
        /*0018*/ 	.byte	0x04, 0x17
        /*001a*/ 	.short	(.L_109 - .L_108)
.L_108:
        /*001c*/ 	.word	0x00000000
        /*0020*/ 	.short	0x0006
        /*0022*/ 	.short	0x0024
        /*0024*/ 	.byte	0x00, 0xf0, 0x11, 0x00


	//----- nvinfo : EIATTR_KPARAM_INFO
	.align		4
.L_109:
        /*0028*/ 	.byte	0x04, 0x17
        /*002a*/ 	.short	(.L_111 - .L_110)
.L_110:
        /*002c*/ 	.word	0x00000000
        /*0030*/ 	.short	0x0005
        /*0032*/ 	.short	0x0020
        /*0034*/ 	.byte	0x00, 0xf0, 0x11, 0x00


	//----- nvinfo : EIATTR_KPARAM_INFO
	.align		4
.L_111:
        /*0038*/ 	.byte	0x04, 0x17
        /*003a*/ 	.short	(.L_113 - .L_112)
.L_112:
        /*003c*/ 	.word	0x00000000
        /*0040*/ 	.short	0x0004
        /*0042*/ 	.short	0x001c
        /*0044*/ 	.byte	0x00, 0xf0, 0x11, 0x00


	//----- nvinfo : EIATTR_KPARAM_INFO
	.align		4
.L_113:
        /*0048*/ 	.byte	0x04, 0x17
        /*004a*/ 	.short	(.L_115 - .L_114)
.L_114:
        /*004c*/ 	.word	0x00000000
        /*0050*/ 	.short	0x0003
        /*0052*/ 	.short	0x0018
        /*0054*/ 	.byte	0x00, 0xf0, 0x11, 0x00


	//----- nvinfo : EIATTR_KPARAM_INFO
	.align		4
.L_115:
        /*0058*/ 	.byte	0x04, 0x17
        /*005a*/ 	.short	(.L_117 - .L_116)
.L_116:
        /*005c*/ 	.word	0x00000000
        /*0060*/ 	.short	0x0002
        /*0062*/ 	.short	0x0010
        /*0064*/ 	.byte	0x00, 0xf5, 0x21, 0x00


	//----- nvinfo : EIATTR_KPARAM_INFO
	.align		4
.L_117:
        /*0068*/ 	.byte	0x04, 0x17
        /*006a*/ 	.short	(.L_119 - .L_118)
.L_118:
        /*006c*/ 	.word	0x00000000
        /*0070*/ 	.short	0x0001
        /*0072*/ 	.short	0x0008
        /*0074*/ 	.byte	0x00, 0xf5, 0x21, 0x00


	//----- nvinfo : EIATTR_KPARAM_INFO
	.align		4
.L_119:
        /*0078*/ 	.byte	0x04, 0x17
        /*007a*/ 	.short	(.L_121 - .L_120)
.L_120:
        /*007c*/ 	.word	0x00000000
        /*0080*/ 	.short	0x0000
        /*0082*/ 	.short	0x0000
        /*0084*/ 	.byte	0x00, 0xf5, 0x21, 0x00


	//----- nvinfo : EIATTR_SPARSE_MMA_MASK
	.align		4
.L_121:
        /*0088*/ 	.byte	0x03, 0x50
        /*008a*/ 	.short	0x0000


	//----- nvinfo : EIATTR_WMMA_USED
	.align		4
        /*008c*/ 	.byte	0x01, 0x2b
	.zero		2


	//----- nvinfo : EIATTR_MAXREG_COUNT
	.align		4
        /*0090*/ 	.byte	0x03, 0x1b
        /*0092*/ 	.short	0x00ff


	//----- nvinfo : EIATTR_MERCURY_ISA_VERSION
	.align		4
        /*0094*/ 	.byte	0x03, 0x5f
        /*0096*/ 	.short	0x0101


	//----- nvinfo : EIATTR_VRC_CTA_INIT_COUNT
	.align		4
        /*0098*/ 	.byte	0x02, 0x4a
	.zero		1
	.zero		1


	//----- nvinfo : EIATTR_EXIT_INSTR_OFFSETS
	.align		4
        /*009c*/ 	.byte	0x04, 0x1c
        /*009e*/ 	.short	(.L_123 - .L_122)


	//   ....[0]....
.L_122:
        /*00a0*/ 	.word	0x00001170


	//   ....[1]....
        /*00a4*/ 	.word	0x00001420


	//----- nvinfo : EIATTR_CRS_STACK_SIZE
	.align		4
.L_123:
        /*00a8*/ 	.byte	0x04, 0x1e
        /*00aa*/ 	.short	(.L_125 - .L_124)
.L_124:
        /*00ac*/ 	.word	0x00000000


	//----- nvinfo : EIATTR_CBANK_PARAM_SIZE
	.align		4
.L_125:
        /*00b0*/ 	.byte	0x03, 0x19
        /*00b2*/ 	.short	0x002c


	//----- nvinfo : EIATTR_PARAM_CBANK
	.align		4
        /*00b4*/ 	.byte	0x04, 0x0a
        /*00b6*/ 	.short	(.L_127 - .L_126)
	.align		4
.L_126:
        /*00b8*/ 	.word	index@(.nv.constant0._Z12wmma_exampleP6__halfS0_Pfiiiff)
        /*00bc*/ 	.short	0x0380
        /*00be*/ 	.short	0x002c


	//----- nvinfo : EIATTR_SW_WAR
	.align		4
.L_127:
        /*00c0*/ 	.byte	0x04, 0x36
        /*00c2*/ 	.short	(.L_129 - .L_128)
.L_128:
        /*00c4*/ 	.word	0x00000008
.L_129:


//--------------------- .nv.callgraph             --------------------------
	.section	.nv.callgraph,"",@"SHT_CUDA_CALLGRAPH"
	.align	4
	.sectionentsize	8
	.align		4
        /*0000*/ 	.word	0x00000000
	.align		4
        /*0004*/ 	.word	0xffffffff
	.align		4
        /*0008*/ 	.word	index@(_Z14wmma_safe_modeP6__halfS0_PfiiiffPi)
	.align		4
        /*000c*/ 	.word	index@(vprintf)
	.align		4
        /*0010*/ 	.word	index@(_Z16wmma_example_modP6__halfS0_Pfiiiff)
	.align		4
        /*0014*/ 	.word	index@(vprintf)
	.align		4
        /*0018*/ 	.word	0x00000000
	.align		4
        /*001c*/ 	.word	0xfffffffe
	.align		4
        /*0020*/ 	.word	0x00000000
	.align		4
        /*0024*/ 	.word	0xfffffffd
	.align		4
        /*0028*/ 	.word	0x00000000
	.align		4
        /*002c*/ 	.word	0xfffffffc


//--------------------- .nv.constant4             --------------------------
	.section	.nv.constant4,"a",@progbits
	.align	8
	.align		8
.nv.constant4:
        /*0000*/ 	.dword	$str$1
	.align		8
        /*0008*/ 	.dword	$str$2
	.align		8
        /*0010*/ 	.dword	$str$3
	.align		8
        /*0018*/ 	.dword	$str$4
	.align		8
        /*0020*/ 	.dword	vprintf


//--------------------- .text._Z17convertFp32ToFp16P6__halfPfi --------------------------
	.section	.text._Z17convertFp32ToFp16P6__halfPfi,"ax",@progbits
	.align	128
        .global         _Z17convertFp32ToFp16P6__halfPfi
        .type           _Z17convertFp32ToFp16P6__halfPfi,@function
        .size           _Z17convertFp32ToFp16P6__halfPfi,(.L_x_74 - _Z17convertFp32ToFp16P6__halfPfi)
        .other          _Z17convertFp32ToFp16P6__halfPfi,@"STO_CUDA_ENTRY STV_DEFAULT"
_Z17convertFp32ToFp16P6__halfPfi:
.text._Z17convertFp32ToFp16P6__halfPfi:
[----:B------:R-:W-:Y:S01]  /*0000*/  LDC R1, c[0x0][0x37c] ;  /* 0x0000df00ff017b82 */ /* 0x000fe20000000800 */
[----:B------:R-:W0:Y:S01]  /*0010*/  S2R R7, SR_CTAID.X ;  /* 0x0000000000077919 */ /* 0x000e220000002500 */
[----:B------:R-:W0:Y:S01]  /*0020*/  LDCU UR4, c[0x0][0x360] ;  /* 0x00006c00ff0477ac */ /* 0x000e220008000800 */
[----:B------:R-:W0:Y:S01]  /*0030*/  S2R R0, SR_TID.X ;  /* 0x0000000000007919 */ /* 0x000e220000002100 */
[----:B------:R-:W1:Y:S01]  /*0040*/  LDCU UR5, c[0x0][0x390] ;  /* 0x00007200ff0577ac */ /* 0x000e620008000800 */
[----:B0-----:R-:W-:-:S05]  /*0050*/  IMAD R7, R7, UR4, R0 ;  /* 0x0000000407077c24 */ /* 0x001fca000f8e0200 */
[----:B-1----:R-:W-:-:S13]  /*0060*/  ISETP.GE.AND P0, PT, R7, UR5, PT ;  /* 0x0000000507007c0c */ /* 0x002fda000bf06270 */
[----:B------:R-:W-:Y:S05]  /*0070*/  @P0 EXIT ;  /* 0x000000000000094d */ /* 0x000fea0003800000 */
[----:B------:R-:W0:Y:S01]  /*0080*/  LDC.64 R4, c[0x0][0x388] ;  /* 0x0000e200ff047b82 */ /* 0x000e220000000a00 */
[----:B------:R-:W1:Y:S07]  /*0090*/  LDCU.64 UR4, c[0x0][0x358] ;  /* 0x00006b00ff0477ac */ /* 0x000e6e0008000a00 */
[----:B------:R-:W2:Y:S01]  /*00a0*/  LDC.64 R2, c[0x0][0x380] ;  /* 0x0000e000ff027b82 */ /* 0x000ea20000000a00 */
[----:B0-----:R-:W-:-:S06]  /*00b0*/  IMAD.WIDE R4, R7, 0x4, R4 ;  /* 0x0000000407047825 */ /* 0x001fcc00078e0204 */
[----:B-1----:R-:W3:Y:S01]  /*00c0*/  LDG.E R4, desc[UR4][R4.64] ;  /* 0x0000000404047981 */ /* 0x002ee2000c1e1900 */
[----:B--2---:R-:W-:Y:S01]  /*00d0*/  IMAD.WIDE R2, R7, 0x2, R2 ;  /* 0x0000000207027825 */ /* 0x004fe200078e0202 */
[----:B---3--:R-:W-:-:S05]  /*00e0*/  F2FP.F16.F32.PACK_AB R0, RZ, R4 ;  /* 0x00000004ff00723e */ /* 0x008fca00000000ff */
[----:B------:R-:W-:Y:S01]  /*00f0*/  STG.E.U16 desc[UR4][R2.64], R0 ;  /* 0x0000000002007986 */ /* 0x000fe2000c101504 */
[----:B------:R-:W-:Y:S05]  /*0100*/  EXIT ;  /* 0x000000000000794d */ /* 0x000fea0003800000 */
.L_x_0:
[----:B------:R-:W-:-:S00]  /*0110*/  BRA `(.L_x_0) ;  /* 0xfffffffc00fc7947 */ /* 0x000fc0000383ffff */
[----:B------:R-:W-:-:S00]  /*0120*/  NOP ;  /* 0x0000000000007918 */ /* 0x000fc00000000000 */
        /* <DEDUP_REMOVED lines=13> */
.L_x_74:


//--------------------- .text._Z14wmma_safe_modeP6__halfS0_PfiiiffPi --------------------------
	.section	.text._Z14wmma_safe_modeP6__halfS0_PfiiiffPi,"ax",@progbits
	.align	128
        .global         _Z14wmma_safe_modeP6__halfS0_PfiiiffPi
        .type           _Z14wmma_safe_modeP6__halfS0_PfiiiffPi,@function
        .size           _Z14wmma_safe_modeP6__halfS0_PfiiiffPi,(.L_x_75 - _Z14wmma_safe_modeP6__halfS0_PfiiiffPi)
        .other          _Z14wmma_safe_modeP6__halfS0_PfiiiffPi,@"STO_CUDA_ENTRY STV_DEFAULT"
_Z14wmma_safe_modeP6__halfS0_PfiiiffPi:
.text._Z14wmma_safe_modeP6__halfS0_PfiiiffPi:
[----:B------:R-:W0:Y:S01]  /*0000*/  LDC R1, c[0x0][0x37c] ;  /* 0x0000df00ff017b82 */ /* 0x000e220000000800 */
[----:B------:R-:W1:Y:S07]  /*0010*/  S2R R3, SR_TID.X ;  /* 0x0000000000037919 */ /* 0x000e6e0000002100 */
[----:B------:R-:W1:Y:S01]  /*0020*/  S2UR UR4, SR_CTAID.X ;  /* 0x00000000000479c3 */ /* 0x000e620000002500 */
[----:B------:R-:W2:Y:S01]  /*0030*/  LDCU UR6, c[0x0][0x3a0] ;  /* 0x00007400ff0677ac */ /* 0x000ea20008000800 */
[----:B------:R-:W-:Y:S01]  /*0040*/  CS2R R10, SRZ ;  /* 0x00000000000a7805 */ /* 0x000fe2000001ff00 */
[----:B------:R-:W3:Y:S01]  /*0050*/  S2R R5, SR_TID.Y ;  /* 0x0000000000057919 */ /* 0x000ee20000002200 */
[----:B------:R-:W-:-:S02]  /*0060*/  CS2R R8, SRZ ;  /* 0x0000000000087805 */ /* 0x000fc4000001ff00 */
[----:B------:R-:W-:Y:S02]  /*0070*/  CS2R R14, SRZ ;  /* 0x00000000000e7805 */ /* 0x000fe4000001ff00 */
[----:B------:R-:W-:Y:S02]  /*0080*/  CS2R R12, SRZ ;  /* 0x00000000000c7805 */ /* 0x000fe4000001ff00 */
[----:B------:R-:W-:Y:S01]  /*0090*/  CS2R R18, SRZ ;  /* 0x0000000000127805 */ /* 0x000fe2000001ff00 */
[----:B------:R-:W1:Y:S01]  /*00a0*/  LDC R32, c[0x0][0x360] ;  /* 0x0000d800ff207b82 */ /* 0x000e620000000800 */
[----:B------:R-:W-:Y:S02]  /*00b0*/  CS2R R16, SRZ ;  /* 0x0000000000107805 */ /* 0x000fe4000001ff00 */
[----:B------:R-:W-:Y:S01]  /*00c0*/  CS2R R6, SRZ ;  /* 0x0000000000067805 */ /* 0x000fe2000001ff00 */
[----:B------:R-:W4:Y:S04]  /*00d0*/  LDCU.64 UR36, c[0x0][0x358] ;  /* 0x00006b00ff2477ac */ /* 0x000f280008000a00 */
[----:B------:R-:W3:Y:S01]  /*00e0*/  S2UR UR5, SR_CTAID.Y ;  /* 0x00000000000579c3 */ /* 0x000ee20000002600 */
[----:B--2---:R-:W-:-:S07]  /*00f0*/  UISETP.GE.AND UP0, UPT, UR6, 0x1, UPT ;  /* 0x000000010600788c */ /* 0x004fce000bf06270 */
[----:B------:R-:W3:Y:S01]  /*0100*/  LDC R0, c[0x0][0x364] ;  /* 0x0000d900ff007b82 */ /* 0x000ee20000000800 */
[----:B-1----:R-:W-:-:S05]  /*0110*/  IMAD R32, R32, UR4, R3 ;  /* 0x0000000420207c24 */ /* 0x002fca000f8e0203 */
[----:B------:R-:W-:Y:S01]  /*0120*/  SHF.R.U32.HI R32, RZ, 0x5, R32 ;  /* 0x00000005ff207819 */ /* 0x000fe20000011620 */
[----:B---3--:R-:W-:Y:S01]  /*0130*/  IMAD R0, R0, UR5, R5 ;  /* 0x0000000500007c24 */ /* 0x008fe2000f8e0205 */
[----:B------:R-:W-:Y:S01]  /*0140*/  CS2R R4, SRZ ;  /* 0x0000000000047805 */ /* 0x000fe2000001ff00 */
[----:B0---4-:R-:W-:Y:S06]  /*0150*/  BRA.U !UP0, `(.L_x_1) ;  /* 0x00000011083c7547 */ /* 0x011fec000b800000 */
[----:B------:R-:W0:Y:S01]  /*0160*/  LDCU.64 UR8, c[0x0][0x398] ;  /* 0x00007300ff0877ac */ /* 0x000e220008000a00 */
[----:B------:R-:W-:Y:S01]  /*0170*/  IMAD.SHL.U32 R0, R0, 0x10, RZ ;  /* 0x0000001000007824 */ /* 0x000fe200078e00ff */
[----:B------:R-:W-:Y:S01]  /*0180*/  CS2R R18, SRZ ;  /* 0x0000000000127805 */ /* 0x000fe2000001ff00 */
[----:B------:R-:W-:Y:S01]  /*0190*/  IMAD.SHL.U32 R33, R32, 0x10, RZ ;  /* 0x0000001020217824 */ /* 0x000fe200078e00ff */
[----:B------:R-:W-:Y:S01]  /*01a0*/  UISETP.GE.U32.AND UP0, UPT, UR6, 0x31, UPT ;  /* 0x000000310600788c */ /* 0x000fe2000bf06070 */
[----:B------:R-:W-:Y:S01]  /*01b0*/  IMAD.MOV.U32 R26, RZ, RZ, RZ ;  /* 0x000000ffff1a7224 */ /* 0x000fe200078e00ff */
[----:B------:R-:W-:Y:S01]  /*01c0*/  UIADD3 UR4, UPT, UPT, UR6, -0x1, URZ ;  /* 0xffffffff06047890 */ /* 0x000fe2000fffe0ff */
[----:B------:R-:W-:Y:S02]  /*01d0*/  CS2R R16, SRZ ;  /* 0x0000000000107805 */ /* 0x000fe4000001ff00 */
[----:B------:R-:W-:Y:S02]  /*01e0*/  CS2R R6, SRZ ;  /* 0x0000000000067805 */ /* 0x000fe4000001ff00 */
[----:B------:R-:W-:-:S02]  /*01f0*/  CS2R R4, SRZ ;  /* 0x0000000000047805 */ /* 0x000fc4000001ff00 */
[----:B------:R-:W-:Y:S02]  /*0200*/  CS2R R10, SRZ ;  /* 0x00000000000a7805 */ /* 0x000fe4000001ff00 */
[----:B------:R-:W-:Y:S02]  /*0210*/  CS2R R8, SRZ ;  /* 0x0000000000087805 */ /* 0x000fe4000001ff00 */
[----:B------:R-:W-:Y:S02]  /*0220*/  CS2R R14, SRZ ;  /* 0x00000000000e7805 */ /* 0x000fe4000001ff00 */
[----:B------:R-:W-:Y:S01]  /*0230*/  CS2R R12, SRZ ;  /* 0x00000000000c7805 */ /* 0x000fe2000001ff00 */
[C---:B------:R-:W-:Y:S01]  /*0240*/  IMAD R27, R0.reuse, UR6, RZ ;  /* 0x00000006001b7c24 */ /* 0x040fe2000f8e02ff */
[----:B------:R-:W1:Y:S01]  /*0250*/  LDCU.64 UR38, c[0x0][0x380] ;  /* 0x00007000ff2677ac */ /* 0x000e620008000a00 */
[----:B0-----:R-:W-:Y:S01]  /*0260*/  IMAD.U32 R21, RZ, RZ, UR8 ;  /* 0x00000008ff157e24 */ /* 0x001fe2000f8e00ff */
[----:B------:R-:W-:Y:S01]  /*0270*/  ISETP.GE.AND P0, PT, R0, UR9, PT ;  /* 0x0000000900007c0c */ /* 0x000fe2000bf06270 */
[----:B------:R-:W-:-:S03]  /*0280*/  ULEA.HI UR4, UR4, 0x1, URZ, 0x1c ;  /* 0x0000000104047891 */ /* 0x000fc6000f8fe0ff */
[----:B------:R-:W-:Y:S01]  /*0290*/  ISETP.LT.AND P0, PT, R33, R21, !P0 ;  /* 0x000000152100720c */ /* 0x000fe20004701270 */
[----:B------:R-:W-:-:S12]  /*02a0*/  BRA.U !UP0, `(.L_x_2) ;  /* 0x0000000908ec7547 */ /* 0x000fd8000b800000 */
[----:B------:R-:W-:Y:S01]  /*02b0*/  ULOP3.LUT UR4, UR4, 0x1ffffffc, URZ, 0xc0, !UPT ;  /* 0x1ffffffc04047892 */ /* 0x000fe2000f8ec0ff */
[----:B------:R-:W-:Y:S01]  /*02c0*/  BSSY.RECONVERGENT B0, `(.L_x_2) ;  /* 0x00000b9000007945 */ /* 0x000fe20003800200 */
[C---:B------:R-:W-:Y:S01]  /*02d0*/  IMAD R0, R21.reuse, 0x30, RZ ;  /* 0x0000003015007824 */ /* 0x040fe200078e02ff */
[----:B------:R-:W0:Y:S01]  /*02e0*/  LDCU UR42, c[0x0][0x398] ;  /* 0x00007300ff2a77ac */ /* 0x000e220008000800 */
[C---:B------:R-:W-:Y:S02]  /*02f0*/  IMAD.SHL.U32 R2, R21.reuse, 0x20, RZ ;  /* 0x0000002015027824 */ /* 0x040fe400078e00ff */
[----:B------:R-:W-:Y:S01]  /*0300*/  IMAD.SHL.U32 R3, R21, 0x10, RZ ;  /* 0x0000001015037824 */ /* 0x000fe200078e00ff */
[----:B------:R-:W-:Y:S01]  /*0310*/  UIADD3 UR4, UPT, UPT, -UR4, URZ, URZ ;  /* 0x000000ff04047290 */ /* 0x000fe2000fffe1ff */
[----:B------:R-:W-:Y:S01]  /*0320*/  IMAD.MOV.U32 R24, RZ, RZ, RZ ;  /* 0x000000ffff187224 */ /* 0x000fe200078e00ff */
[----:B------:R-:W2:Y:S01]  /*0330*/  LDCU.64 UR40, c[0x0][0x380] ;  /* 0x00007000ff2877ac */ /* 0x000ea20008000a00 */
[----:B------:R-:W-:-:S02]  /*0340*/  IMAD.MOV.U32 R26, RZ, RZ, RZ ;  /* 0x000000ffff1a7224 */ /* 0x000fc400078e00ff */
[----:B------:R-:W-:Y:S02]  /*0350*/  IMAD.MOV.U32 R19, RZ, RZ, RZ ;  /* 0x000000ffff137224 */ /* 0x000fe400078e00ff */
[----:B------:R-:W-:-:S07]  /*0360*/  IMAD.U32 R25, RZ, RZ, UR4 ;  /* 0x00000004ff197e24 */ /* 0x000fce000f8e00ff */
.L_x_7:
[----:B------:R-:W-:Y:S05]  /*0370*/  @!P0 BRA `(.L_x_3) ;  /* 0x0000000000a08947 */ /* 0x000fea0003800000 */
[----:B------:R-:W3:Y:S01]  /*0380*/  S2R R22, SR_LANEID ;  /* 0x0000000000167919 */ /* 0x000ee20000000000 */
[----:B------:R-:W4:Y:S01]  /*0390*/  LDC R37, c[0x0][0x398] ;  /* 0x0000e600ff257b82 */ /* 0x000f220000000800 */
[----:B------:R-:W-:Y:S01]  /*03a0*/  IADD3 R28, P1, PT, R33, R24, RZ ;  /* 0x00000018211c7210 */ /* 0x000fe20007f3e0ff */
[----:B------:R-:W-:-:S03]  /*03b0*/  IMAD.MOV.U32 R23, RZ, RZ, RZ ;  /* 0x000000ffff177224 */ /* 0x000fc600078e00ff */
[----:B------:R-:W-:Y:S02]  /*03c0*/  LEA.HI.X.SX32 R21, R24, RZ, 0x1, P1 ;  /* 0x000000ff18157211 */ /* 0x000fe400008f0eff */
[C---:B--2---:R-:W-:Y:S01]  /*03d0*/  LEA R31, P1, R28.reuse, UR40, 0x1 ;  /* 0x000000281c1f7c11 */ /* 0x044fe2000f8208ff */
[----:B------:R-:W2:Y:S03]  /*03e0*/  LDC R29, c[0x0][0x3a0] ;  /* 0x0000e800ff1d7b82 */ /* 0x000ea60000000800 */
[----:B------:R-:W-:Y:S02]  /*03f0*/  LEA.HI.X R28, R28, UR41, R21, 0x1, P1 ;  /* 0x000000291c1c7c11 */ /* 0x000fe400088f0c15 */
[----:B----4-:R-:W-:Y:S02]  /*0400*/  SHF.R.U32.HI R20, RZ, 0x1, R37 ;  /* 0x00000001ff147819 */ /* 0x010fe40000011625 */
[----:B---3--:R-:W-:-:S02]  /*0410*/  SHF.R.U32.HI R35, RZ, 0x2, R22 ;  /* 0x00000002ff237819 */ /* 0x008fc40000011616 */
[----:B------:R-:W-:-:S05]  /*0420*/  LOP3.LUT R22, R22, 0x3, RZ, 0xc0, !PT ;  /* 0x0000000316167812 */ /* 0x000fca00078ec0ff */
[----:B------:R-:W-:-:S03]  /*0430*/  IMAD.WIDE.U32 R20, R35, R20, R22 ;  /* 0x0000001423147225 */ /* 0x000fc600078e0016 */
[----:B------:R-:W-:-:S04]  /*0440*/  LEA R30, P1, R20, R31, 0x2 ;  /* 0x0000001f141e7211 */ /* 0x000fc800078210ff */
[----:B------:R-:W-:Y:S02]  /*0450*/  LEA.HI.X R31, R20, R28, R21, 0x2, P1 ;  /* 0x0000001c141f7211 */ /* 0x000fe400008f1415 */
[----:B--2---:R-:W-:Y:S01]  /*0460*/  SHF.R.U32.HI R20, RZ, 0x1, R29 ;  /* 0x00000001ff147819 */ /* 0x004fe2000001161d */
[----:B------:R-:W-:-:S04]  /*0470*/  IMAD.WIDE.U32 R36, R37, 0x10, R30 ;  /* 0x0000001025247825 */ /* 0x000fc800078e001e */
[----:B------:R-:W-:Y:S02]  /*0480*/  IMAD.WIDE.U32 R20, R35, R20, R22 ;  /* 0x0000001423147225 */ /* 0x000fe400078e0016 */
[----:B------:R-:W2:Y:S02]  /*0490*/  LDC.64 R22, c[0x0][0x388] ;  /* 0x0000e200ff167b82 */ /* 0x000ea40000000a00 */
[----:B--2---:R-:W-:-:S03]  /*04a0*/  IMAD.WIDE.U32 R22, R27, 0x2, R22 ;  /* 0x000000021b167825 */ /* 0x004fc600078e0016 */
[----:B------:R-:W-:-:S03]  /*04b0*/  LEA R34, P1, R20, R22, 0x2 ;  /* 0x0000001614227211 */ /* 0x000fc600078210ff */
[----:B------:R-:W2:Y:S01]  /*04c0*/  LDG.E R22, desc[UR36][R30.64+0x10] ;  /* 0x000010241e167981 */ /* 0x000ea2000c1e1900 */
[----:B------:R-:W-:-:S03]  /*04d0*/  LEA.HI.X R35, R20, R23, R21, 0x2, P1 ;  /* 0x0000001714237211 */ /* 0x000fc600008f1415 */
[----:B------:R-:W2:Y:S04]  /*04e0*/  LDG.E R21, desc[UR36][R36.64] ;  /* 0x0000002424157981 */ /* 0x000ea8000c1e1900 */
[----:B------:R3:W2:Y:S04]  /*04f0*/  LDG.E R23, desc[UR36][R36.64+0x10] ;  /* 0x0000102424177981 */ /* 0x0006a8000c1e1900 */
[----:B------:R4:W2:Y:S04]  /*0500*/  LDG.E R20, desc[UR36][R30.64] ;  /* 0x000000241e147981 */ /* 0x0008a8000c1e1900 */
[----:B------:R-:W5:Y:S01]  /*0510*/  LDG.E R28, desc[UR36][R34.64+0x10] ;  /* 0x00001024221c7981 */ /* 0x000f62000c1e1900 */
[----:B---3--:R-:W-:-:S05]  /*0520*/  IMAD.WIDE.U32 R36, R29, 0x10, R34 ;  /* 0x000000101d247825 */ /* 0x008fca00078e0022 */
[----:B------:R-:W3:Y:S04]  /*0530*/  LDG.E R29, desc[UR36][R36.64+0x10] ;  /* 0x00001024241d7981 */ /* 0x000ee8000c1e1900 */
[----:B------:R-:W4:Y:S04]  /*0540*/  LDG.E R34, desc[UR36][R34.64] ;  /* 0x0000002422227981 */ /* 0x000f28000c1e1900 */
[----:B------:R-:W2:Y:S01]  /*0550*/  LDG.E R31, desc[UR36][R36.64] ;  /* 0x00000024241f7981 */ /* 0x000ea2000c1e1900 */
[----:B------:R-:W-:Y:S05]  /*0560*/  WARPSYNC.ALL ;  /* 0x0000000000007948 */ /* 0x000fea0003800000 */
[----:B-----5:R-:W-:Y:S04]  /*0570*/  MOVM.16.MT88 R28, R28 ;  /* 0x000000001c1c723a */ /* 0x020fe80000000000 */
[----:B---3--:R-:W3:Y:S04]  /*0580*/  MOVM.16.MT88 R29, R29 ;  /* 0x000000001d1d723a */ /* 0x008ee80000000000 */
[----:B----4-:R-:W-:Y:S04]  /*0590*/  MOVM.16.MT88 R30, R34 ;  /* 0x00000000221e723a */ /* 0x010fe80000000000 */
[----:B--2---:R-:W2:Y:S01]  /*05a0*/  MOVM.16.MT88 R31, R31 ;  /* 0x000000001f1f723a */ /* 0x004ea20000000000 */
[CC--:B---3--:R-:W-:Y:S08]  /*05b0*/  HMMA.16816.F32 R12, R20.reuse, R28.reuse, R12 ;  /* 0x0000001c140c723c */ /* 0x0c8ff0000000180c */
[C---:B------:R-:W-:Y:S08]  /*05c0*/  HMMA.16816.F32 R8, R20.reuse, R28, R8 ;  /* 0x0000001c1408723c */ /* 0x040ff00000001808 */
[CC--:B--2---:R-:W-:Y:S08]  /*05d0*/  HMMA.16816.F32 R4, R20.reuse, R30.reuse, R4 ;  /* 0x0000001e1404723c */ /* 0x0c4ff00000001804 */
[----:B------:R-:W-:-:S15]  /*05e0*/  HMMA.16816.F32 R16, R20, R30, R16 ;  /* 0x0000001e1410723c */ /* 0x000fde0000001810 */
[----:B------:R-:W-:-:S05]  /*05f0*/  NOP ;  /* 0x0000000000007918 */ /* 0x000fca0000000000 */
.L_x_3:
        /* <DEDUP_REMOVED lines=41> */
.L_x_4:
        /* <DEDUP_REMOVED lines=41> */
.L_x_5:
        /* <DEDUP_REMOVED lines=41> */
.L_x_6:
[----:B------:R-:W-:Y:S02]  /*0db0*/  VIADD R25, R25, 0x4 ;  /* 0x0000000419197836 */ /* 0x000fe40000000000 */
[----:B0-----:R-:W-:Y:S02]  /*0dc0*/  IMAD.U32 R21, RZ, RZ, UR42 ;  /* 0x0000002aff157e24 */ /* 0x001fe4000f8e00ff */
[----:B------:R-:W-:Y:S01]  /*0dd0*/  VIADD R26, R26, 0x40 ;  /* 0x000000401a1a7836 */ /* 0x000fe20000000000 */
[----:B------:R-:W-:Y:S01]  /*0de0*/  ISETP.NE.AND P1, PT, R25, RZ, PT ;  /* 0x000000ff1900720c */ /* 0x000fe20003f25270 */
[----:B------:R-:W-:Y:S02]  /*0df0*/  VIADD R27, R27, 0x40 ;  /* 0x000000401b1b7836 */ /* 0x000fe40000000000 */
[C---:B------:R-:W-:Y:S02]  /*0e00*/  IMAD R0, R21.reuse, 0x40, R0 ;  /* 0x0000004015007824 */ /* 0x040fe400078e0200 */
[----:B------:R-:W-:-:S02]  /*0e10*/  IMAD R2, R21, 0x40, R2 ;  /* 0x0000004015027824 */ /* 0x000fc400078e0202 */
[C---:B------:R-:W-:Y:S02]  /*0e20*/  IMAD R3, R21.reuse, 0x40, R3 ;  /* 0x0000004015037824 */ /* 0x040fe400078e0203 */
[----:B------:R-:W-:-:S04]  /*0e30*/  IMAD R24, R21, 0x40, R24 ;  /* 0x0000004015187824 */ /* 0x000fc800078e0218 */
[----:B------:R-:W-:Y:S05]  /*0e40*/  @P1 BRA `(.L_x_7) ;  /* 0xfffffff400481947 */ /* 0x000fea000383ffff */
[----:B-12---:R-:W-:Y:S05]  /*0e50*/  BSYNC.RECONVERGENT B0 ;  /* 0x0000000000007941 */ /* 0x006fea0003800200 */
.L_x_2:
[----:B------:R-:W0:Y:S01]  /*0e60*/  LDCU UR5, c[0x0][0x3a0] ;  /* 0x00007400ff0577ac */ /* 0x000e220008000800 */
[----:B------:R-:W-:Y:S01]  /*0e70*/  BSSY.RECONVERGENT B0, `(.L_x_1) ;  /* 0x000003d000007945 */ /* 0x000fe20003800200 */
[----:B0-----:R-:W-:-:S04]  /*0e80*/  UIADD3 UR4, UPT, UPT, UR5, -0x1, URZ ;  /* 0xffffffff05047890 */ /* 0x001fc8000fffe0ff */
[----:B------:R-:W-:-:S04]  /*0e90*/  ULEA.HI UR4, UR4, 0x1, URZ, 0x1c ;  /* 0x0000000104047891 */ /* 0x000fc8000f8fe0ff */
[----:B------:R-:W-:-:S09]  /*0ea0*/  ULOP3.LUT UP0, UR4, UR4, 0x3, URZ, 0xc0, !UPT ;  /* 0x0000000304047892 */ /* 0x000fd2000f80c0ff */
[----:B------:R-:W-:Y:S05]  /*0eb0*/  BRA.U !UP0, `(.L_x_8) ;  /* 0x0000000108e07547 */ /* 0x000fea000b800000 */
[----:B------:R-:W0:Y:S01]  /*0ec0*/  S2R R3, SR_TID.Y ;  /* 0x0000000000037919 */ /* 0x000e220000002200 */
[----:B------:R-:W0:Y:S01]  /*0ed0*/  S2UR UR6, SR_CTAID.Y ;  /* 0x00000000000679c3 */ /* 0x000e220000002600 */
[----:B------:R-:W-:-:S06]  /*0ee0*/  UIADD3 UR4, UPT, UPT, -UR4, URZ, URZ ;  /* 0x000000ff04047290 */ /* 0x000fcc000fffe1ff */
[----:B------:R-:W-:Y:S01]  /*0ef0*/  IMAD.U32 R29, RZ, RZ, UR4 ;  /* 0x00000004ff1d7e24 */ /* 0x000fe2000f8e00ff */
[----:B------:R-:W0:Y:S02]  /*0f00*/  LDC R0, c[0x0][0x364] ;  /* 0x0000d900ff007b82 */ /* 0x000e240000000800 */
[----:B0-----:R-:W-:-:S04]  /*0f10*/  IMAD R0, R0, UR6, R3 ;  /* 0x0000000600007c24 */ /* 0x001fc8000f8e0203 */
[----:B------:R-:W-:Y:S02]  /*0f20*/  IMAD R3, R0, UR5, RZ ;  /* 0x0000000500037c24 */ /* 0x000fe4000f8e02ff */
[----:B------:R-:W-:Y:S02]  /*0f30*/  IMAD R0, R26, R21, RZ ;  /* 0x000000151a007224 */ /* 0x000fe400078e02ff */
[----:B------:R-:W-:-:S07]  /*0f40*/  IMAD R26, R3, 0x10, R26 ;  /* 0x00000010031a7824 */ /* 0x000fce00078e021a */
.L_x_10:
[----:B------:R-:W-:Y:S05]  /*0f50*/  @!P0 BRA `(.L_x_9) ;  /* 0x0000000000a08947 */ /* 0x000fea0003800000 */
[----:B------:R-:W0:Y:S01]  /*0f60*/  S2R R20, SR_LANEID ;  /* 0x0000000000147919 */ /* 0x000e220000000000 */
[----:B------:R-:W2:Y:S01]  /*0f70*/  LDC R27, c[0x0][0x3a0] ;  /* 0x0000e800ff1b7b82 */ /* 0x000ea20000000800 */
[----:B------:R-:W-:-:S07]  /*0f80*/  IMAD.MOV.U32 R21, RZ, RZ, RZ ;  /* 0x000000ffff157224 */ /* 0x000fce00078e00ff */
[----:B------:R-:W3:Y:S08]  /*0f90*/  LDC.64 R2, c[0x0][0x388] ;  /* 0x0000e200ff027b82 */ /* 0x000ef00000000a00 */
[----:B------:R-:W4:Y:S01]  /*0fa0*/  LDC R25, c[0x0][0x398] ;  /* 0x0000e600ff197b82 */ /* 0x000f220000000800 */
[----:B--2---:R-:W-:Y:S02]  /*0fb0*/  SHF.R.U32.HI R22, RZ, 0x1, R27 ;  /* 0x00000001ff167819 */ /* 0x004fe4000001161b */
[----:B0-----:R-:W-:Y:S01]  /*0fc0*/  SHF.R.U32.HI R23, RZ, 0x2, R20 ;  /* 0x00000002ff177819 */ /* 0x001fe20000011614 */
[----:B---3--:R-:W-:Y:S01]  /*0fd0*/  IMAD.WIDE.U32 R30, R26, 0x2, R2 ;  /* 0x000000021a1e7825 */ /* 0x008fe200078e0002 */
[----:B------:R-:W-:-:S05]  /*0fe0*/  LOP3.LUT R20, R20, 0x3, RZ, 0xc0, !PT ;  /* 0x0000000314147812 */ /* 0x000fca00078ec0ff */
[----:B------:R-:W-:-:S03]  /*0ff0*/  IMAD.WIDE.U32 R2, R23, R22, R20 ;  /* 0x0000001617027225 */ /* 0x000fc600078e0014 */
[----:B------:R-:W-:-:S04]  /*1000*/  LEA R36, P1, R2, R30, 0x2 ;  /* 0x0000001e02247211 */ /* 0x000fc800078210ff */
[----:B------:R-:W-:Y:S02]  /*1010*/  LEA.HI.X R37, R2, R31, R3, 0x2, P1 ;  /* 0x0000001f02257211 */ /* 0x000fe400008f1403 */
[----:B----4-:R-:W-:Y:S02]  /*1020*/  SHF.R.U32.HI R3, RZ, 0x1, R25 ;  /* 0x00000001ff037819 */ /* 0x010fe40000011619 */
[----:B------:R-:W-:Y:S01]  /*1030*/  IADD3 R2, P1, PT, R33, R0, RZ ;  /* 0x0000000021027210 */ /* 0x000fe20007f3e0ff */
[----:B------:R-:W-:Y:S01]  /*1040*/  IMAD.WIDE.U32 R30, R27, 0x10, R36 ;  /* 0x000000101b1e7825 */ /* 0x000fe200078e0024 */
[----:B------:R-:W2:Y:S03]  /*1050*/  LDG.E R34, desc[UR36][R36.64+0x10] ;  /* 0x0000102424227981 */ /* 0x000ea6000c1e1900 */
[----:B------:R-:W-:Y:S01]  /*1060*/  IMAD.WIDE.U32 R20, R23, R3, R20 ;  /* 0x0000000317147225 */ /* 0x000fe200078e0014 */
[----:B------:R-:W3:Y:S04]  /*1070*/  LDG.E R27, desc[UR36][R36.64] ;  /* 0x00000024241b7981 */ /* 0x000ee8000c1e1900 */
[----:B------:R-:W4:Y:S04]  /*1080*/  LDG.E R28, desc[UR36][R30.64+0x10] ;  /* 0x000010241e1c7981 */ /* 0x000f28000c1e1900 */
[----:B------:R2:W5:Y:S01]  /*1090*/  LDG.E R35, desc[UR36][R30.64] ;  /* 0x000000241e237981 */ /* 0x000562000c1e1900 */
[----:B------:R-:W-:-:S02]  /*10a0*/  LEA.HI.X.SX32 R23, R0, RZ, 0x1, P1 ;  /* 0x000000ff00177211 */ /* 0x000fc400008f0eff */
[----:B-1----:R-:W-:-:S04]  /*10b0*/  LEA R3, P1, R2, UR38, 0x1 ;  /* 0x0000002602037c11 */ /* 0x002fc8000f8208ff */
[----:B------:R-:W-:Y:S02]  /*10c0*/  LEA.HI.X R23, R2, UR39, R23, 0x1, P1 ;  /* 0x0000002702177c11 */ /* 0x000fe400088f0c17 */
[----:B------:R-:W-:-:S04]  /*10d0*/  LEA R2, P1, R20, R3, 0x2 ;  /* 0x0000000314027211 */ /* 0x000fc800078210ff */
[----:B------:R-:W-:-:S03]  /*10e0*/  LEA.HI.X R3, R20, R23, R21, 0x2, P1 ;  /* 0x0000001714037211 */ /* 0x000fc600008f1415 */
[----:B------:R-:W-:Y:S02]  /*10f0*/  IMAD.WIDE.U32 R24, R25, 0x10, R2 ;  /* 0x0000001019187825 */ /* 0x000fe400078e0002 */
[----:B------:R-:W5:Y:S04]  /*1100*/  LDG.E R20, desc[UR36][R2.64] ;  /* 0x0000002402147981 */ /* 0x000f68000c1e1900 */
[----:B------:R-:W5:Y:S04]  /*1110*/  LDG.E R22, desc[UR36][R2.64+0x10] ;  /* 0x0000102402167981 */ /* 0x000f68000c1e1900 */
[----:B------:R-:W5:Y:S04]  /*1120*/  LDG.E R21, desc[UR36][R24.64] ;  /* 0x0000002418157981 */ /* 0x000f68000c1e1900 */
[----:B------:R-:W5:Y:S01]  /*1130*/  LDG.E R23, desc[UR36][R24.64+0x10] ;  /* 0x0000102418177981 */ /* 0x000f62000c1e1900 */
[----:B------:R-:W-:Y:S05]  /*1140*/  WARPSYNC.ALL ;  /* 0x0000000000007948 */ /* 0x000fea0003800000 */
[----:B--2---:R-:W-:Y:S04]  /*1150*/  MOVM.16.MT88 R30, R34 ;  /* 0x00000000221e723a */ /* 0x004fe80000000000 */
[----:B---3--:R-:W-:Y:S04]  /*1160*/  MOVM.16.MT88 R36, R27 ;  /* 0x000000001b24723a */ /* 0x008fe80000000000 */
[----:B----4-:R-:W0:Y:S04]  /*1170*/  MOVM.16.MT88 R31, R28 ;  /* 0x000000001c1f723a */ /* 0x010e280000000000 */
[----:B-----5:R-:W1:Y:S01]  /*1180*/  MOVM.16.MT88 R37, R35 ;  /* 0x000000002325723a */ /* 0x020e620000000000 */
[CC--:B0-----:R-:W-:Y:S08]  /*1190*/  HMMA.16816.F32 R12, R20.reuse, R30.reuse, R12 ;  /* 0x0000001e140c723c */ /* 0x0c1ff0000000180c */
[C---:B------:R-:W-:Y:S08]  /*11a0*/  HMMA.16816.F32 R8, R20.reuse, R30, R8 ;  /* 0x0000001e1408723c */ /* 0x040ff00000001808 */
[CC--:B-1----:R-:W-:Y:S08]  /*11b0*/  HMMA.16816.F32 R4, R20.reuse, R36.reuse, R4 ;  /* 0x000000241404723c */ /* 0x0c2ff00000001804 */
[----:B------:R-:W-:-:S15]  /*11c0*/  HMMA.16816.F32 R16, R20, R36, R16 ;  /* 0x000000241410723c */ /* 0x000fde0000001810 */
[----:B------:R-:W-:-:S05]  /*11d0*/  NOP ;  /* 0x0000000000007918 */ /* 0x000fca0000000000 */
.L_x_9:
[----:B------:R-:W0:Y:S01]  /*11e0*/  LDC R3, c[0x0][0x398] ;  /* 0x0000e600ff037b82 */ /* 0x000e220000000800 */
[----:B------:R-:W-:Y:S02]  /*11f0*/  VIADD R29, R29, 0x1 ;  /* 0x000000011d1d7836 */ /* 0x000fe40000000000 */
[----:B------:R-:W-:-:S03]  /*1200*/  VIADD R26, R26, 0x10 ;  /* 0x000000101a1a7836 */ /* 0x000fc60000000000 */
[----:B------:R-:W-:Y:S01]  /*1210*/  ISETP.NE.AND P1, PT, R29, RZ, PT ;  /* 0x000000ff1d00720c */ /* 0x000fe20003f25270 */
[----:B0-----:R-:W-:-:S12]  /*1220*/  IMAD R0, R3, 0x10, R0 ;  /* 0x0000001003007824 */ /* 0x001fd800078e0200 */
[----:B------:R-:W-:Y:S05]  /*1230*/  @P1 BRA `(.L_x_10) ;  /* 0xfffffffc00441947 */ /* 0x000fea000383ffff */
.L_x_8:
[----:B-1----:R-:W-:Y:S05]  /*1240*/  BSYNC.RECONVERGENT B0 ;  /* 0x0000000000007941 */ /* 0x002fea0003800200 */
.L_x_1:
[----:B------:R-:W0:Y:S01]  /*1250*/  S2R R3, SR_TID.Y ;  /* 0x0000000000037919 */ /* 0x000e220000002200 */
[----:B------:R-:W0:Y:S08]  /*1260*/  S2UR UR4, SR_CTAID.Y ;  /* 0x00000000000479c3 */ /* 0x000e300000002600 */
[----:B------:R-:W0:Y:S08]  /*1270*/  LDC R0, c[0x0][0x364] ;  /* 0x0000d900ff007b82 */ /* 0x000e300000000800 */
[----:B------:R-:W1:Y:S01]  /*1280*/  LDC.64 R20, c[0x0][0x398] ;  /* 0x0000e600ff147b82 */ /* 0x000e620000000a00 */
[----:B0-----:R-:W-:-:S02]  /*1290*/  IMAD R0, R0, UR4, R3 ;  /* 0x0000000400007c24 */ /* 0x001fc4000f8e0203 */
[----:B------:R-:W-:Y:S02]  /*12a0*/  IMAD.SHL.U32 R3, R32, 0x10, RZ ;  /* 0x0000001020037824 */ /* 0x000fe400078e00ff */
[----:B------:R-:W-:-:S05]  /*12b0*/  IMAD.SHL.U32 R0, R0, 0x10, RZ ;  /* 0x0000001000007824 */ /* 0x000fca00078e00ff */
[----:B-1----:R-:W-:-:S04]  /*12c0*/  ISETP.GE.AND P0, PT, R0, R21, PT ;  /* 0x000000150000720c */ /* 0x002fc80003f06270 */
[----:B------:R-:W-:-:S13]  /*12d0*/  ISETP.GE.OR P0, PT, R3, R20, P0 ;  /* 0x000000140300720c */ /* 0x000fda0000706670 */
[----:B------:R-:W-:Y:S05]  /*12e0*/  @P0 EXIT ;  /* 0x000000000000094d */ /* 0x000fea0003800000 */
[----:B------:R-:W0:Y:S01]  /*12f0*/  S2R R21, SR_LANEID ;  /* 0x0000000000157919 */ /* 0x000e220000000000 */
[----:B------:R-:W1:Y:S01]  /*1300*/  LDCU.64 UR4, c[0x0][0x390] ;  /* 0x00007200ff0477ac */ /* 0x000e620008000a00 */
[----:B------:R-:W-:Y:S01]  /*1310*/  IMAD R0, R0, R20, RZ ;  /* 0x0000001400007224 */ /* 0x000fe200078e02ff */
[----:B------:R-:W-:-:S04]  /*1320*/  SHF.R.U32.HI R31, RZ, 0x1, R20 ;  /* 0x00000001ff1f7819 */ /* 0x000fc80000011614 */
[----:B------:R-:W-:Y:S01]  /*1330*/  IADD3 R0, P0, PT, R0, R3, RZ ;  /* 0x0000000300007210 */ /* 0x000fe20007f1e0ff */
[----:B------:R-:W-:-:S04]  /*1340*/  IMAD.MOV.U32 R3, RZ, RZ, RZ ;  /* 0x000000ffff037224 */ /* 0x000fc800078e00ff */
[----:B------:R-:W-:Y:S01]  /*1350*/  IMAD.X R23, RZ, RZ, RZ, P0 ;  /* 0x000000ffff177224 */ /* 0x000fe200000e06ff */
[----:B-1----:R-:W-:Y:S02]  /*1360*/  LEA R22, P0, R0, UR4, 0x2 ;  /* 0x0000000400167c11 */ /* 0x002fe4000f8010ff */
[----:B0-----:R-:W-:Y:S02]  /*1370*/  LOP3.LUT R2, R21, 0x3, RZ, 0xc0, !PT ;  /* 0x0000000315027812 */ /* 0x001fe400078ec0ff */
[----:B------:R-:W-:-:S05]  /*1380*/  SHF.R.U32.HI R21, RZ, 0x2, R21 ;  /* 0x00000002ff157819 */ /* 0x000fca0000011615 */
[----:B------:R-:W-:Y:S01]  /*1390*/  IMAD.WIDE.U32 R20, R21, R31, R2 ;  /* 0x0000001f15147225 */ /* 0x000fe200078e0002 */
[----:B------:R-:W-:Y:S02]  /*13a0*/  LEA.HI.X R2, R0, UR5, R23, 0x2, P0 ;  /* 0x0000000500027c11 */ /* 0x000fe400080f1417 */
[----:B------:R-:W-:-:S04]  /*13b0*/  LEA R26, P0, R20, R22, 0x3 ;  /* 0x00000016141a7211 */ /* 0x000fc800078018ff */
[----:B------:R-:W-:-:S05]  /*13c0*/  LEA.HI.X R27, R20, R2, R21, 0x3, P0 ;  /* 0x00000002141b7211 */ /* 0x000fca00000f1c15 */
[----:B------:R-:W2:Y:S01]  /*13d0*/  LDG.E.64 R32, desc[UR36][R26.64] ;  /* 0x000000241a207981 */ /* 0x000ea2000c1e1b00 */
[----:B------:R-:W-:-:S03]  /*13e0*/  IMAD.WIDE.U32 R30, R31, 0x40, R26 ;  /* 0x000000401f1e7825 */ /* 0x000fc600078e001a */
[----:B------:R-:W3:Y:S04]  /*13f0*/  LDG.E.64 R24, desc[UR36][R26.64+0x20] ;  /* 0x000020241a187981 */ /* 0x000ee8000c1e1b00 */
[----:B------:R-:W4:Y:S04]  /*1400*/  LDG.E.64 R28, desc[UR36][R30.64] ;  /* 0x000000241e1c7981 */ /* 0x000f28000c1e1b00 */
[----:B------:R-:W5:Y:S01]  /*1410*/  LDG.E.64 R20, desc[UR36][R30.64+0x20] ;  /* 0x000020241e147981 */ /* 0x000f62000c1e1b00 */
[----:B------:R-:W-:Y:S05]  /*1420*/  WARPSYNC.ALL ;  /* 0x0000000000007948 */ /* 0x000fea0003800000 */
[----:B------:R-:W2:Y:S01]  /*1430*/  LDCU UR4, c[0x0][0x3a8] ;  /* 0x00007500ff0477ac */ /* 0x000ea20008000800 */
[----:B------:R-:W-:Y:S01]  /*1440*/  BSSY.RECONVERGENT B6, `(.L_x_11) ;  /* 0x0000028000067945 */ /* 0x000fe20003800200 */
[----:B------:R-:W0:Y:S01]  /*1450*/  LDCU UR5, c[0x0][0x3a4] ;  /* 0x00007480ff0577ac */ /* 0x000e220008000800 */
[----:B------:R-:W-:Y:S01]  /*1460*/  BAR.SYNC.DEFER_BLOCKING 0x0 ;  /* 0x0000000000007b1d */ /* 0x000fe20000010000 */
[----:B--2---:R-:W-:Y:S01]  /*1470*/  FMUL R23, R32, UR4 ;  /* 0x0000000420177c20 */ /* 0x004fe20008400000 */
[----:B------:R-:W-:Y:S01]  /*1480*/  FMUL R0, R33, UR4 ;  /* 0x0000000421007c20 */ /* 0x000fe20008400000 */
[----:B---3--:R-:W-:-:S02]  /*1490*/  FMUL R3, R24, UR4 ;  /* 0x0000000418037c20 */ /* 0x008fc40008400000 */
[--C-:B0-----:R-:W-:Y:S01]  /*14a0*/  FFMA R33, R12, UR5, R23.reuse ;  /* 0x000000050c217c23 */ /* 0x101fe20008000017 */
[--C-:B------:R-:W-:Y:S01]  /*14b0*/  FFMA R26, R13, UR5, R0.reuse ;  /* 0x000000050d1a7c23 */ /* 0x100fe20008000000 */
[----:B------:R-:W-:Y:S01]  /*14c0*/  FFMA R23, R4, UR5, R23 ;  /* 0x0000000504177c23 */ /* 0x000fe20008000017 */
[----:B------:R-:W-:Y:S01]  /*14d0*/  FFMA R24, R8, UR5, R3 ;  /* 0x0000000508187c23 */ /* 0x000fe20008000003 */
[----:B----4-:R-:W-:Y:S01]  /*14e0*/  FMUL R13, R28, UR4 ;  /* 0x000000041c0d7c20 */ /* 0x010fe20008400000 */
[----:B------:R-:W-:Y:S01]  /*14f0*/  FFMA R28, R5, UR5, R0 ;  /* 0x00000005051c7c23 */ /* 0x000fe20008000000 */
[----:B------:R-:W-:Y:S01]  /*1500*/  FMUL R34, R29, UR4 ;  /* 0x000000041d227c20 */ /* 0x000fe20008400000 */
[----:B------:R-:W-:Y:S01]  /*1510*/  FMUL R0, R25, UR4 ;  /* 0x0000000419007c20 */ /* 0x000fe20008400000 */
[----:B------:R-:W-:Y:S01]  /*1520*/  FSETP.NEU.AND P0, PT, R33, R24, PT ;  /* 0x000000182100720b */ /* 0x000fe20003f0d000 */
[----:B-----5:R-:W-:Y:S01]  /*1530*/  FMUL R5, R20, UR4 ;  /* 0x0000000414057c20 */ /* 0x020fe20008400000 */
[----:B------:R-:W-:Y:S01]  /*1540*/  FMUL R4, R21, UR4 ;  /* 0x0000000415047c20 */ /* 0x000fe20008400000 */
[--C-:B------:R-:W-:Y:S01]  /*1550*/  FFMA R32, R15, UR5, R34.reuse ;  /* 0x000000050f207c23 */ /* 0x100fe20008000022 */
[--C-:B------:R-:W-:Y:S01]  /*1560*/  FFMA R27, R14, UR5, R13.reuse ;  /* 0x000000050e1b7c23 */ /* 0x100fe2000800000d */
[----:B------:R-:W-:Y:S01]  /*1570*/  FFMA R29, R6, UR5, R13 ;  /* 0x00000005061d7c23 */ /* 0x000fe2000800000d */
[----:B------:R-:W-:Y:S01]  /*1580*/  FFMA R34, R7, UR5, R34 ;  /* 0x0000000507227c23 */ /* 0x000fe20008000022 */
[----:B------:R-:W-:Y:S01]  /*1590*/  FFMA R16, R16, UR5, R3 ;  /* 0x0000000510107c23 */ /* 0x000fe20008000003 */
[--C-:B------:R-:W-:Y:S01]  /*15a0*/  FFMA R25, R9, UR5, R0.reuse ;  /* 0x0000000509197c23 */ /* 0x100fe20008000000 */
[----:B------:R-:W-:Y:S01]  /*15b0*/  FFMA R17, R17, UR5, R0 ;  /* 0x0000000511117c23 */ /* 0x000fe20008000000 */
[--C-:B------:R-:W-:Y:S01]  /*15c0*/  FFMA R30, R10, UR5, R5.reuse ;  /* 0x000000050a1e7c23 */ /* 0x100fe20008000005 */
[----:B------:R-:W-:Y:S01]  /*15d0*/  FFMA R18, R18, UR5, R5 ;  /* 0x0000000512127c23 */ /* 0x000fe20008000005 */
[--C-:B------:R-:W-:Y:S01]  /*15e0*/  FFMA R31, R11, UR5, R4.reuse ;  /* 0x000000050b1f7c23 */ /* 0x100fe20008000004 */
[----:B------:R-:W-:Y:S01]  /*15f0*/  FFMA R19, R19, UR5, R4 ;  /* 0x0000000513137c23 */ /* 0x000fe20008000004 */
[----:B------:R-:W-:Y:S06]  /*1600*/  @!P0 BRA `(.L_x_12) ;  /* 0x00000000002c8947 */ /* 0x000fec0003800000 */
[----:B------:R-:W-:Y:S01]  /*1610*/  MOV R8, 0x20 ;  /* 0x0000002000087802 */ /* 0x000fe20000000f00 */
[----:B------:R-:W0:Y:S01]  /*1620*/  LDCU.64 UR4, c[0x4][0x10] ;  /* 0x01000200ff0477ac */ /* 0x000e220008000a00 */
[----:B------:R-:W-:-:S04]  /*1630*/  CS2R R6, SRZ ;  /* 0x0000000000067805 */ /* 0x000fc8000001ff00 */
[----:B------:R-:W1:Y:S01]  /*1640*/  LDC.64 R8, c[0x4][R8] ;  /* 0x0100000008087b82 */ /* 0x000e620000000a00 */
[----:B0-----:R-:W-:Y:S02]  /*1650*/  IMAD.U32 R4, RZ, RZ, UR4 ;  /* 0x00000004ff047e24 */ /* 0x001fe4000f8e00ff */
[----:B------:R-:W-:-:S07]  /*1660*/  IMAD.U32 R5, RZ, RZ, UR5 ;  /* 0x00000005ff057e24 */ /* 0x000fce000f8e00ff */
[----:B------:R-:W-:-:S07]  /*1670*/  LEPC R20, `(.L_x_13) ;  /* 0x000000001014794e */ /* 0x000fce0000000000 */
[----:B-1----:R-:W-:Y:S05]  /*1680*/  CALL.ABS.NOINC R8 ;  /* 0x0000000008007343 */ /* 0x002fea0003c00000 */
.L_x_13:
[----:B------:R-:W0:Y:S01]  /*1690*/  LDC.64 R4, c[0x0][0x3b0] ;  /* 0x0000ec00ff047b82 */ /* 0x000e220000000a00 */
[----:B------:R-:W-:-:S05]  /*16a0*/  IMAD.MOV.U32 R3, RZ, RZ, 0x1 ;  /* 0x00000001ff037424 */ /* 0x000fca00078e00ff */
[----:B0-----:R0:W-:Y:S02]  /*16b0*/  STG.E desc[UR36][R4.64], R3 ;  /* 0x0000000304007986 */ /* 0x0011e4000c101924 */
.L_x_12:
[----:B------:R-:W-:Y:S05]  /*16c0*/  BSYNC.RECONVERGENT B6 ;  /* 0x0000000000067941 */ /* 0x000fea0003800200 */
.L_x_11:
[----:B------:R-:W-:Y:S01]  /*16d0*/  FSETP.NEU.AND P0, PT, R23, R16, PT ;  /* 0x000000101700720b */ /* 0x000fe20003f0d000 */
[----:B------:R-:W-:-:S12]  /*16e0*/  BSSY.RECONVERGENT B6, `(.L_x_14) ;  /* 0x000000d000067945 */ /* 0x000fd80003800200 */
[----:B------:R-:W-:Y:S05]  /*16f0*/  @!P0 BRA `(.L_x_15) ;  /* 0x00000000002c8947 */ /* 0x000fea0003800000 */
        /* <DEDUP_REMOVED lines=8> */
.L_x_16:
[----:B------:R-:W0:Y:S01]  /*1780*/  LDC.64 R4, c[0x0][0x3b0] ;  /* 0x0000ec00ff047b82 */ /* 0x000e220000000a00 */
[----:B------:R-:W-:-:S05]  /*1790*/  IMAD.MOV.U32 R3, RZ, RZ, 0x1 ;  /* 0x00000001ff037424 */ /* 0x000fca00078e00ff */
[----:B0-----:R1:W-:Y:S02]  /*17a0*/  STG.E desc[UR36][R4.64], R3 ;  /* 0x0000000304007986 */ /* 0x0013e4000c101924 */
.L_x_15:
[----:B------:R-:W-:Y:S05]  /*17b0*/  BSYNC.RECONVERGENT B6 ;  /* 0x0000000000067941 */ /* 0x000fea0003800200 */
.L_x_14:
[----:B------:R-:W-:Y:S01]  /*17c0*/  FSETP.NEU.AND P0, PT, R26, R25, PT ;  /* 0x000000191a00720b */ /* 0x000fe20003f0d000 */
[----:B------:R-:W-:-:S12]  /*17d0*/  BSSY.RECONVERGENT B6, `(.L_x_17) ;  /* 0x000000d000067945 */ /* 0x000fd80003800200 */
[----:B------:R-:W-:Y:S05]  /*17e0*/  @!P0 BRA `(.L_x_18) ;  /* 0x00000000002c8947 */ /* 0x000fea0003800000 */
[----:B------:R-:W-:Y:S01]  /*17f0*/  MOV R8, 0x20 ;  /* 0x0000002000087802 */ /* 0x000fe20000000f00 */
[----:B------:R-:W0:Y:S01]  /*1800*/  LDCU.64 UR4, c[0x4][0x10] ;  /* 0x01000200ff0477ac */ /* 0x000e220008000a00 */
[----:B------:R-:W-:-:S04]  /*1810*/  CS2R R6, SRZ ;  /* 0x0000000000067805 */ /* 0x000fc8000001ff00 */
[----:B------:R-:W2:Y:S01]  /*1820*/  LDC.64 R8, c[0x4][R8] ;  /* 0x0100000008087b82 */ /* 0x000ea20000000a00 */
[----:B01----:R-:W-:Y:S02]  /*1830*/  IMAD.U32 R4, RZ, RZ, UR4 ;  /* 0x00000004ff047e24 */ /* 0x003fe4000f8e00ff */
[----:B------:R-:W-:-:S07]  /*1840*/  IMAD.U32 R5, RZ, RZ, UR5 ;  /* 0x00000005ff057e24 */ /* 0x000fce000f8e00ff */
[----:B------:R-:W-:-:S07]  /*1850*/  LEPC R20, `(.L_x_19) ;  /* 0x000000001014794e */ /* 0x000fce0000000000 */
[----:B--2---:R-:W-:Y:S05]  /*1860*/  CALL.ABS.NOINC R8 ;  /* 0x0000000008007343 */ /* 0x004fea0003c00000 */
.L_x_19:
[----:B------:R-:W0:Y:S01]  /*1870*/  LDC.64 R4, c[0x0][0x3b0] ;  /* 0x0000ec00ff047b82 */ /* 0x000e220000000a00 */
[----:B------:R-:W-:-:S05]  /*1880*/  IMAD.MOV.U32 R3, RZ, RZ, 0x1 ;  /* 0x00000001ff037424 */ /* 0x000fca00078e00ff */
[----:B0-----:R2:W-:Y:S02]  /*1890*/  STG.E desc[UR36][R4.64], R3 ;  /* 0x0000000304007986 */ /* 0x0015e4000c101924 */
.L_x_18:
[----:B------:R-:W-:Y:S05]  /*18a0*/  BSYNC.RECONVERGENT B6 ;  /* 0x0000000000067941 */ /* 0x000fea0003800200 */
.L_x_17:
[----:B------:R-:W-:Y:S01]  /*18b0*/  FSETP.NEU.AND P0, PT, R28, R17, PT ;  /* 0x000000111c00720b */ /* 0x000fe20003f0d000 */
[----:B------:R-:W-:-:S12]  /*18c0*/  BSSY.RECONVERGENT B6, `(.L_x_20) ;  /* 0x000000d000067945 */ /* 0x000fd80003800200 */
[----:B------:R-:W-:Y:S05]  /*18d0*/  @!P0 BRA `(.L_x_21) ;  /* 0x00000000002c8947 */ /* 0x000fea0003800000 */
[----:B------:R-:W-:Y:S01]  /*18e0*/  MOV R0, 0x20 ;  /* 0x0000002000007802 */ /* 0x000fe20000000f00 */
[----:B------:R-:W0:Y:S01]  /*18f0*/  LDCU.64 UR4, c[0x4][0x18] ;  /* 0x01000300ff0477ac */ /* 0x000e220008000a00 */
[----:B------:R-:W-:Y:S02]  /*1900*/  CS2R R6, SRZ ;  /* 0x0000000000067805 */ /* 0x000fe4000001ff00 */
[----:B------:R3:W4:Y:S01]  /*1910*/  LDC.64 R8, c[0x4][R0] ;  /* 0x0100000000087b82 */ /* 0x0007220000000a00 */
[----:B012---:R-:W-:Y:S02]  /*1920*/  IMAD.U32 R4, RZ, RZ, UR4 ;  /* 0x00000004ff047e24 */ /* 0x007fe4000f8e00ff */
[----:B---3--:R-:W-:-:S07]  /*1930*/  IMAD.U32 R5, RZ, RZ, UR5 ;  /* 0x00000005ff057e24 */ /* 0x008fce000f8e00ff */
[----:B------:R-:W-:-:S07]  /*1940*/  LEPC R20, `(.L_x_22) ;  /* 0x000000001014794e */ /* 0x000fce0000000000 */
[----:B----4-:R-:W-:Y:S05]  /*1950*/  CALL.ABS.NOINC R8 ;  /* 0x0000000008007343 */ /* 0x010fea0003c00000 */
.L_x_22:
[----:B------:R-:W0:Y:S01]  /*1960*/  LDC.64 R4, c[0x0][0x3b0] ;  /* 0x0000ec00ff047b82 */ /* 0x000e220000000a00 */
[----:B------:R-:W-:-:S05]  /*1970*/  IMAD.MOV.U32 R3, RZ, RZ, 0x1 ;  /* 0x00000001ff037424 */ /* 0x000fca00078e00ff */
[----:B0-----:R3:W-:Y:S02]  /*1980*/  STG.E desc[UR36][R4.64], R3 ;  /* 0x0000000304007986 */ /* 0x0017e4000c101924 */
.L_x_21:
[----:B------:R-:W-:Y:S05]  /*1990*/  BSYNC.RECONVERGENT B6 ;  /* 0x0000000000067941 */ /* 0x000fea0003800200 */
.L_x_20:
[----:B------:R-:W-:Y:S01]  /*19a0*/  FSETP.NEU.AND P0, PT, R27, R30, PT ;  /* 0x0000001e1b00720b */ /* 0x000fe20003f0d000 */
[----:B------:R-:W-:-:S12]  /*19b0*/  BSSY.RECONVERGENT B6, `(.L_x_23) ;  /* 0x000000d000067945 */ /* 0x000fd80003800200 */
[----:B------:R-:W-:Y:S05]  /*19c0*/  @!P0 BRA `(.L_x_24) ;  /* 0x00000000002c8947 */ /* 0x000fea0003800000 */
[----:B------:R-:W-:Y:S01]  /*19d0*/  MOV R0, 0x20 ;  /* 0x0000002000007802 */ /* 0x000fe20000000f00 */
[----:B------:R-:W0:Y:S01]  /*19e0*/  LDCU.64 UR4, c[0x4][0x10] ;  /* 0x01000200ff0477ac */ /* 0x000e220008000a00 */
[----:B------:R-:W-:Y:S02]  /*19f0*/  CS2R R6, SRZ ;  /* 0x0000000000067805 */ /* 0x000fe4000001ff00 */
[----:B------:R4:W4:Y:S01]  /*1a00*/  LDC.64 R8, c[0x4][R0] ;  /* 0x0100000000087b82 */ /* 0x0009220000000a00 */
[----:B0123--:R-:W-:Y:S02]  /*1a10*/  IMAD.U32 R4, RZ, RZ, UR4 ;  /* 0x00000004ff047e24 */ /* 0x00ffe4000f8e00ff */
[----:B------:R-:W-:-:S07]  /*1a20*/  IMAD.U32 R5, RZ, RZ, UR5 ;  /* 0x00000005ff057e24 */ /* 0x000fce000f8e00ff */
[----:B------:R-:W-:-:S07]  /*1a30*/  LEPC R20, `(.L_x_25) ;  /* 0x000000001014794e */ /* 0x000fce0000000000 */
[----:B----4-:R-:W-:Y:S05]  /*1a40*/  CALL.ABS.NOINC R8 ;  /* 0x0000000008007343 */ /* 0x010fea0003c00000 */
.L_x_25:
[----:B------:R-:W0:Y:S01]  /*1a50*/  LDC.64 R4, c[0x0][0x3b0] ;  /* 0x0000ec00ff047b82 */ /* 0x000e220000000a00 */
[----:B------:R-:W-:-:S05]  /*1a60*/  IMAD.MOV.U32 R3, RZ, RZ, 0x1 ;  /* 0x00000001ff037424 */ /* 0x000fca00078e00ff */
[----:B0-----:R4:W-:Y:S02]  /*1a70*/  STG.E desc[UR36][R4.64], R3 ;  /* 0x0000000304007986 */ /* 0x0019e4000c101924 */
.L_x_24:
[----:B------:R-:W-:Y:S05]  /*1a80*/  BSYNC.RECONVERGENT B6 ;  /* 0x0000000000067941 */ /* 0x000fea0003800200 */
.L_x_23:
[----:B------:R-:W-:Y:S01]  /*1a90*/  FSETP.NEU.AND P0, PT, R29, R18, PT ;  /* 0x000000121d00720b */ /* 0x000fe20003f0d000 */
[----:B------:R-:W-:-:S12]  /*1aa0*/  BSSY.RECONVERGENT B6, `(.L_x_26) ;  /* 0x000000d000067945 */ /* 0x000fd80003800200 */
[----:B------:R-:W-:Y:S05]  /*1ab0*/  @!P0 BRA `(.L_x_27) ;  /* 0x00000000002c8947 */ /* 0x000fea0003800000 */
[----:B------:R-:W-:Y:S01]  /*1ac0*/  MOV R0, 0x20 ;  /* 0x0000002000007802 */ /* 0x000fe20000000f00 */
[----:B------:R-:W0:Y:S01]  /*1ad0*/  LDCU.64 UR4, c[0x4][0x18] ;  /* 0x01000300ff0477ac */ /* 0x000e220008000a00 */
[----:B------:R-:W-:Y:S02]  /*1ae0*/  CS2R R6, SRZ ;  /* 0x0000000000067805 */ /* 0x000fe4000001ff00 */
[----:B------:R0:W0:Y:S02]  /*1af0*/  LDC.64 R8, c[0x4][R0] ;  /* 0x0100000000087b82 */ /* 0x0000240000000a00 */
[----:B01234-:R-:W-:Y:S02]  /*1b00*/  IMAD.U32 R4, RZ, RZ, UR4 ;  /* 0x00000004ff047e24 */ /* 0x01ffe4000f8e00ff */
[----:B------:R-:W-:-:S07]  /*1b10*/  IMAD.U32 R5, RZ, RZ, UR5 ;  /* 0x00000005ff057e24 */ /* 0x000fce000f8e00ff */
[----:B------:R-:W-:-:S07]  /*1b20*/  LEPC R20, `(.L_x_28) ;  /* 0x000000001014794e */ /* 0x000fce0000000000 */
[----:B------:R-:W-:Y:S05]  /*1b30*/  CALL.ABS.NOINC R8 ;  /* 0x0000000008007343 */ /* 0x000fea0003c00000 */
.L_x_28:
[----:B------:R-:W0:Y:S01]  /*1b40*/  LDC.64 R4, c[0x0][0x3b0] ;  /* 0x0000ec00ff047b82 */ /* 0x000e220000000a00 */
[----:B------:R-:W-:-:S05]  /*1b50*/  IMAD.MOV.U32 R3, RZ, RZ, 0x1 ;  /* 0x00000001ff037424 */ /* 0x000fca00078e00ff */
[----:B0-----:R0:W-:Y:S02]  /*1b60*/  STG.E desc[UR36][R4.64], R3 ;  /* 0x0000000304007986 */ /* 0x0011e4000c101924 */
.L_x_27:
[----:B------:R-:W-:Y:S05]  /*1b70*/  BSYNC.RECONVERGENT B6 ;  /* 0x0000000000067941 */ /* 0x000fea0003800200 */
.L_x_26:
        /* <DEDUP_REMOVED lines=11> */
.L_x_31:
[----:B------:R-:W0:Y:S01]  /*1c30*/  LDC.64 R4, c[0x0][0x3b0] ;  /* 0x0000ec00ff047b82 */ /* 0x000e220000000a00 */
[----:B------:R-:W-:-:S05]  /*1c40*/  IMAD.MOV.U32 R3, RZ, RZ, 0x1 ;  /* 0x00000001ff037424 */ /* 0x000fca00078e00ff */
[----:B0-----:R0:W-:Y:S02]  /*1c50*/  STG.E desc[UR36][R4.64], R3 ;  /* 0x0000000304007986 */ /* 0x0011e4000c101924 */
.L_x_30:
[----:B------:R-:W-:Y:S05]  /*1c60*/  BSYNC.RECONVERGENT B6 ;  /* 0x0000000000067941 */ /* 0x000fea0003800200 */
.L_x_29:
        /* <DEDUP_REMOVED lines=11> */
.L_x_34:
[----:B------:R-:W0:Y:S01]  /*1d20*/  LDC.64 R4, c[0x0][0x3b0] ;  /* 0x0000ec00ff047b82 */ /* 0x000e220000000a00 */
[----:B------:R-:W-:-:S05]  /*1d30*/  IMAD.MOV.U32 R3, RZ, RZ, 0x1 ;  /* 0x00000001ff037424 */ /* 0x000fca00078e00ff */
[----:B0-----:R0:W-:Y:S02]  /*1d40*/  STG.E desc[UR36][R4.64], R3 ;  /* 0x0000000304007986 */ /* 0x0011e4000c101924 */
.L_x_33:
[----:B------:R-:W-:Y:S05]  /*1d50*/  BSYNC.RECONVERGENT B6 ;  /* 0x0000000000067941 */ /* 0x000fea0003800200 */
.L_x_32:
[----:B01234-:R-:W0:Y:S01]  /*1d60*/  S2R R4, SR_LANEID ;  /* 0x0000000000047919 */ /* 0x01fe220000000000 */
[----:B------:R-:W1:Y:S01]  /*1d70*/  LDC R0, c[0x0][0x398] ;  /* 0x0000e600ff007b82 */ /* 0x000e620000000800 */
[----:B------:R-:W-:Y:S05]  /*1d80*/  WARPSYNC.ALL ;  /* 0x0000000000007948 */ /* 0x000fea0003800000 */
[----:B------:R-:W-:Y:S01]  /*1d90*/  IMAD.MOV.U32 R5, RZ, RZ, RZ ;  /* 0x000000ffff057224 */ /* 0x000fe200078e00ff */
[----:B-1----:R-:W-:Y:S02]  /*1da0*/  SHF.R.U32.HI R7, RZ, 0x1, R0 ;  /* 0x00000001ff077819 */ /* 0x002fe40000011600 */
[----:B0-----:R-:W-:-:S02]  /*1db0*/  SHF.R.U32.HI R3, RZ, 0x2, R4 ;  /* 0x00000002ff037819 */ /* 0x001fc40000011604 */
[----:B------:R-:W-:-:S05]  /*1dc0*/  LOP3.LUT R4, R4, 0x3, RZ, 0xc0, !PT ;  /* 0x0000000304047812 */ /* 0x000fca00078ec0ff */
[----:B------:R-:W-:Y:S01]  /*1dd0*/  IMAD.WIDE.U32 R4, R3, R7, R4 ;  /* 0x0000000703047225 */ /* 0x000fe200078e0004 */
[----:B------:R-:W-:Y:S02]  /*1de0*/  BAR.SYNC.DEFER_BLOCKING 0x0 ;  /* 0x0000000000007b1d */ /* 0x000fe40000010000 */
[----:B------:R-:W-:-:S04]  /*1df0*/  LEA R22, P0, R4, R22, 0x3 ;  /* 0x0000001604167211 */ /* 0x000fc800078018ff */
[----:B------:R-:W-:-:S03]  /*1e00*/  LEA.HI.X R23, R4, R2, R5, 0x3, P0 ;  /* 0x0000000204177211 */ /* 0x000fc600000f1c05 */
[----:B------:R-:W-:Y:S02]  /*1e10*/  IMAD.WIDE.U32 R2, R7, 0x40, R22 ;  /* 0x0000004007027825 */ /* 0x000fe400078e0016 */
[----:B------:R-:W-:Y:S04]  /*1e20*/  STG.E.64 desc[UR36][R22.64], R16 ;  /* 0x0000001016007986 */ /* 0x000fe8000c101b24 */
[----:B------:R-:W-:Y:S04]  /*1e30*/  STG.E.64 desc[UR36][R2.64], R18 ;  /* 0x0000001202007986 */ /* 0x000fe8000c101b24 */
[----:B------:R-:W-:Y:S04]  /*1e40*/  STG.E.64 desc[UR36][R22.64+0x20], R24 ;  /* 0x0000201816007986 */ /* 0x000fe8000c101b24 */
[----:B------:R-:W-:Y:S01]  /*1e50*/  STG.E.64 desc[UR36][R2.64+0x20], R30 ;  /* 0x0000201e02007986 */ /* 0x000fe2000c101b24 */
[----:B------:R-:W-:Y:S05]  /*1e60*/  EXIT ;  /* 0x000000000000794d */ /* 0x000fea0003800000 */
.L_x_35:
        /* <DEDUP_REMOVED lines=9> */
.L_x_75:


//--------------------- .text._Z16wmma_example_modP6__halfS0_Pfiiiff --------------------------
	.section	.text._Z16wmma_example_modP6__halfS0_Pfiiiff,"ax",@progbits
	.align	128
        .global         _Z16wmma_example_modP6__halfS0_Pfiiiff
        .type           _Z16wmma_example_modP6__halfS0_Pfiiiff,@function
        .size           _Z16wmma_example_modP6__halfS0_Pfiiiff,(.L_x_76 - _Z16wmma_example_modP6__halfS0_Pfiiiff)
        .other          _Z16wmma_example_modP6__halfS0_Pfiiiff,@"STO_CUDA_ENTRY STV_DEFAULT"
_Z16wmma_example_modP6__halfS0_Pfiiiff:
.text._Z16wmma_example_modP6__halfS0_Pfiiiff:
[----:B------:R-:W0:Y:S01]  /*0000*/  LDC R1, c[0x0][0x37c] ;  /* 0x0000df00ff017b82 */ /* 0x000e220000000800 */
[----:B------:R-:W1:Y:S01]  /*0010*/  S2R R0, SR_TID.X ;  /* 0x0000000000007919 */ /* 0x000e620000002100 */
[----:B0-----:R-:W-:Y:S01]  /*0020*/  VIADD R1, R1, 0xffffffe8 ;  /* 0xffffffe801017836 */ /* 0x001fe20000000000 */
[----:B------:R-:W0:Y:S05]  /*0030*/  LDCU UR38, c[0x0][0x2f8] ;  /* 0x00005f00ff2677ac */ /* 0x000e2a0008000800 */
[----:B------:R-:W1:Y:S01]  /*0040*/  S2UR UR4, SR_CTAID.X ;  /* 0x00000000000479c3 */ /* 0x000e620000002500 */
[----:B------:R-:W2:Y:S01]  /*0050*/  S2R R3, SR_TID.Y ;  /* 0x0000000000037919 */ /* 0x000ea20000002200 */
[----:B------:R-:W-:Y:S01]  /*0060*/  CS2R R14, SRZ ;  /* 0x00000000000e7805 */ /* 0x000fe2000001ff00 */
[----:B------:R-:W3:Y:S01]  /*0070*/  LDCU UR39, c[0x0][0x2fc] ;  /* 0x00005f80ff2777ac */ /* 0x000ee20008000800 */
[----:B------:R-:W-:-:S02]  /*0080*/  R2UR UR44, R1 ;  /* 0x00000000012c72ca */ /* 0x000fc400000e0000 */
[----:B------:R-:W-:Y:S02]  /*0090*/  CS2R R12, SRZ ;  /* 0x00000000000c7805 */ /* 0x000fe4000001ff00 */
[----:B------:R-:W-:Y:S01]  /*00a0*/  CS2R R18, SRZ ;  /* 0x0000000000127805 */ /* 0x000fe2000001ff00 */
[----:B------:R-:W4:Y:S01]  /*00b0*/  LDCU UR6, c[0x0][0x3a0] ;  /* 0x00007400ff0677ac */ /* 0x000f220008000800 */
[----:B------:R-:W1:Y:S01]  /*00c0*/  LDC R29, c[0x0][0x360] ;  /* 0x0000d800ff1d7b82 */ /* 0x000e620000000800 */
[----:B------:R-:W-:Y:S02]  /*00d0*/  CS2R R16, SRZ ;  /* 0x0000000000107805 */ /* 0x000fe4000001ff00 */
[----:B------:R-:W-:Y:S02]  /*00e0*/  CS2R R22, SRZ ;  /* 0x0000000000167805 */ /* 0x000fe4000001ff00 */
[----:B------:R-:W-:Y:S02]  /*00f0*/  CS2R R20, SRZ ;  /* 0x0000000000147805 */ /* 0x000fe4000001ff00 */
[----:B------:R-:W-:-:S02]  /*0100*/  CS2R R10, SRZ ;  /* 0x00000000000a7805 */ /* 0x000fc4000001ff00 */
[----:B------:R-:W-:Y:S01]  /*0110*/  CS2R R8, SRZ ;  /* 0x0000000000087805 */ /* 0x000fe2000001ff00 */
[----:B------:R-:W1:Y:S01]  /*0120*/  LDCU.64 UR36, c[0x0][0x358] ;  /* 0x00006b00ff2477ac */ /* 0x000e620008000a00 */
[----:B------:R-:W2:Y:S01]  /*0130*/  S2UR UR5, SR_CTAID.Y ;  /* 0x00000000000579c3 */ /* 0x000ea20000002600 */
[----:B0-----:R-:W-:-:S04]  /*0140*/  UIADD3 UR38, UP0, UPT, UR44, UR38, URZ ;  /* 0x000000262c267290 */ /* 0x001fc8000ff1e0ff */
[----:B---3--:R-:W-:-:S03]  /*0150*/  UIADD3.X UR39, UPT, UPT, URZ, UR39, URZ, UP0, !UPT ;  /* 0x00000027ff277290 */ /* 0x008fc600087fe4ff */
[----:B------:R-:W2:Y:S01]  /*0160*/  LDC R2, c[0x0][0x364] ;  /* 0x0000d900ff027b82 */ /* 0x000ea20000000800 */
[----:B----4-:R-:W-:Y:S01]  /*0170*/  UISETP.GE.AND UP0, UPT, UR6, 0x1, UPT ;  /* 0x000000010600788c */ /* 0x010fe2000bf06270 */
[----:B-1----:R-:W-:-:S05]  /*0180*/  IMAD R29, R29, UR4, R0 ;  /* 0x000000041d1d7c24 */ /* 0x002fca000f8e0200 */
[----:B------:R-:W-:Y:S01]  /*0190*/  SHF.R.U32.HI R29, RZ, 0x5, R29 ;  /* 0x00000005ff1d7819 */ /* 0x000fe2000001161d */
[----:B--2---:R-:W-:Y:S02]  /*01a0*/  IMAD R0, R2, UR5, R3 ;  /* 0x0000000502007c24 */ /* 0x004fe4000f8e0203 */
[----:B------:R-:W-:Y:S05]  /*01b0*/  BRA.U !UP0, `(.L_x_36) ;  /* 0x0000001108287547 */ /* 0x000fea000b800000 */
        /* <DEDUP_REMOVED lines=9> */
[----:B------:R-:W-:Y:S01]  /*0250*/  CS2R R8, SRZ ;  /* 0x0000000000087805 */ /* 0x000fe2000001ff00 */
[----:B------:R-:W-:Y:S01]  /*0260*/  ULEA.HI UR4, UR4, 0x1, URZ, 0x1c ;  /* 0x0000000104047891 */ /* 0x000fe2000f8fe0ff */
[----:B------:R-:W-:-:S02]  /*0270*/  CS2R R14, SRZ ;  /* 0x00000000000e7805 */ /* 0x000fc4000001ff00 */
[----:B------:R-:W-:Y:S02]  /*0280*/  CS2R R12, SRZ ;  /* 0x00000000000c7805 */ /* 0x000fe4000001ff00 */
[----:B------:R-:W-:Y:S02]  /*0290*/  CS2R R18, SRZ ;  /* 0x0000000000127805 */ /* 0x000fe4000001ff00 */
[----:B------:R-:W-:Y:S01]  /*02a0*/  CS2R R16, SRZ ;  /* 0x0000000000107805 */ /* 0x000fe2000001ff00 */
[----:B------:R-:W1:Y:S01]  /*02b0*/  LDCU.64 UR40, c[0x0][0x380] ;  /* 0x00007000ff2877ac */ /* 0x000e620008000a00 */
[----:B0-----:R-:W-:Y:S01]  /*02c0*/  IMAD.U32 R25, RZ, RZ, UR8 ;  /* 0x00000008ff197e24 */ /* 0x001fe2000f8e00ff */
[C---:B------:R-:W-:Y:S01]  /*02d0*/  ISETP.GE.AND P0, PT, R7.reuse, UR9, PT ;  /* 0x0000000907007c0c */ /* 0x040fe2000bf06270 */
[----:B------:R-:W-:Y:S01]  /*02e0*/  IMAD R7, R7, UR6, RZ ;  /* 0x0000000607077c24 */ /* 0x000fe2000f8e02ff */
[----:B------:R-:W-:Y:S02]  /*02f0*/  ULOP3.LUT UR45, UR4, 0x3, URZ, 0xc0, !UPT ;  /* 0x00000003042d7892 */ /* 0x000fe4000f8ec0ff */
        /* <DEDUP_REMOVED lines=11> */
[----:B------:R-:W-:-:S02]  /*03b0*/  IMAD.MOV.U32 R3, RZ, RZ, R7 ;  /* 0x000000ffff037224 */ /* 0x000fc400078e0007 */
[----:B------:R-:W-:Y:S02]  /*03c0*/  IMAD.MOV.U32 R6, RZ, RZ, RZ ;  /* 0x000000ffff067224 */ /* 0x000fe400078e00ff */
[----:B------:R-:W-:Y:S02]  /*03d0*/  IMAD.MOV.U32 R23, RZ, RZ, RZ ;  /* 0x000000ffff177224 */ /* 0x000fe400078e00ff */
[----:B------:R-:W-:-:S07]  /*03e0*/  IMAD.U32 R4, RZ, RZ, UR4 ;  /* 0x00000004ff047e24 */ /* 0x000fce000f8e00ff */
.L_x_42:
[----:B------:R-:W3:Y:S02]  /*03f0*/  LDC.64 R38, c[0x0][0x388] ;  /* 0x0000e200ff267b82 */ /* 0x000ee40000000a00 */
[----:B---3--:R-:W-:Y:S01]  /*0400*/  IMAD.WIDE.U32 R38, R3, 0x2, R38 ;  /* 0x0000000203267825 */ /* 0x008fe200078e0026 */
[----:B------:R-:W-:Y:S06]  /*0410*/  @!P0 BRA `(.L_x_38) ;  /* 0x0000000000a48947 */ /* 0x000fec0003800000 */
[----:B------:R-:W3:Y:S01]  /*0420*/  S2R R24, SR_LANEID ;  /* 0x0000000000187919 */ /* 0x000ee20000000000 */
[----:B------:R-:W4:Y:S01]  /*0430*/  LDC R33, c[0x0][0x3a0] ;  /* 0x0000e800ff217b82 */ /* 0x000f220000000800 */
[----:B------:R-:W-:-:S07]  /*0440*/  MOV R25, RZ ;  /* 0x000000ff00197202 */ /* 0x000fce0000000f00 */
[----:B------:R-:W5:Y:S08]  /*0450*/  LDC.64 R34, c[0x0][0x388] ;  /* 0x0000e200ff227b82 */ /* 0x000f700000000a00 */
[----:B------:R-:W0:Y:S01]  /*0460*/  LDC R41, c[0x0][0x398] ;  /* 0x0000e600ff297b82 */ /* 0x000e220000000800 */
[----:B----4-:R-:W-:Y:S02]  /*0470*/  SHF.R.U32.HI R26, RZ, 0x1, R33 ;  /* 0x00000001ff1a7819 */ /* 0x010fe40000011621 */
[----:B---3--:R-:W-:Y:S01]  /*0480*/  SHF.R.U32.HI R31, RZ, 0x2, R24 ;  /* 0x00000002ff1f7819 */ /* 0x008fe20000011618 */
[----:B-----5:R-:W-:Y:S01]  /*0490*/  IMAD.WIDE.U32 R34, R3, 0x2, R34 ;  /* 0x0000000203227825 */ /* 0x020fe200078e0022 */
[----:B------:R-:W-:-:S05]  /*04a0*/  LOP3.LUT R24, R24, 0x3, RZ, 0xc0, !PT ;  /* 0x0000000318187812 */ /* 0x000fca00078ec0ff */
[----:B------:R-:W-:-:S03]  /*04b0*/  IMAD.WIDE.U32 R26, R31, R26, R24 ;  /* 0x0000001a1f1a7225 */ /* 0x000fc600078e0018 */
[----:B------:R-:W-:-:S04]  /*04c0*/  LEA R44, P1, R26, R34, 0x2 ;  /* 0x000000221a2c7211 */ /* 0x000fc800078210ff */
[----:B------:R-:W-:Y:S02]  /*04d0*/  LEA.HI.X R45, R26, R35, R27, 0x2, P1 ;  /* 0x000000231a2d7211 */ /* 0x000fe400008f141b */
[----:B0-----:R-:W-:Y:S02]  /*04e0*/  SHF.R.U32.HI R27, RZ, 0x1, R41 ;  /* 0x00000001ff1b7819 */ /* 0x001fe40000011629 */
[----:B------:R-:W-:Y:S01]  /*04f0*/  IADD3 R26, P1, PT, R5, R2, RZ ;  /* 0x00000002051a7210 */ /* 0x000fe20007f3e0ff */
[----:B------:R-:W-:Y:S01]  /*0500*/  IMAD.WIDE.U32 R34, R33, 0x10, R44 ;  /* 0x0000001021227825 */ /* 0x000fe200078e002c */
[----:B------:R-:W3:Y:S03]  /*0510*/  LDG.E R36, desc[UR36][R44.64] ;  /* 0x000000242c247981 */ /* 0x000ee6000c1e1900 */
[----:B------:R-:W-:Y:S01]  /*0520*/  IMAD.WIDE.U32 R24, R31, R27, R24 ;  /* 0x0000001b1f187225 */ /* 0x000fe200078e0018 */
[----:B------:R-:W4:Y:S04]  /*0530*/  LDG.E R33, desc[UR36][R44.64+0x10] ;  /* 0x000010242c217981 */ /* 0x000f28000c1e1900 */
[----:B------:R-:W5:Y:S04]  /*0540*/  LDG.E R31, desc[UR36][R34.64+0x10] ;  /* 0x00001024221f7981 */ /* 0x000f68000c1e1900 */
[----:B------:R4:W5:Y:S01]  /*0550*/  LDG.E R37, desc[UR36][R34.64] ;  /* 0x0000002422257981 */ /* 0x000962000c1e1900 */
[----:B------:R-:W-:-:S02]  /*0560*/  LEA.HI.X.SX32 R27, R2, RZ, 0x1, P1 ;  /* 0x000000ff021b7211 */ /* 0x000fc400008f0eff */
[----:B--2---:R-:W-:-:S04]  /*0570*/  LEA R43, P1, R26, UR42, 0x1 ;  /* 0x0000002a1a2b7c11 */ /* 0x004fc8000f8208ff */
[----:B------:R-:W-:Y:S02]  /*0580*/  LEA.HI.X R27, R26, UR43, R27, 0x1, P1 ;  /* 0x0000002b1a1b7c11 */ /* 0x000fe400088f0c1b */
[----:B------:R-:W-:-:S04]  /*0590*/  LEA R42, P1, R24, R43, 0x2 ;  /* 0x0000002b182a7211 */ /* 0x000fc800078210ff */
[----:B------:R-:W-:-:S03]  /*05a0*/  LEA.HI.X R43, R24, R27, R25, 0x2, P1 ;  /* 0x0000001b182b7211 */ /* 0x000fc600008f1419 */
[----:B------:R-:W-:Y:S02]  /*05b0*/  IMAD.WIDE.U32 R40, R41, 0x10, R42 ;  /* 0x0000001029287825 */ /* 0x000fe400078e002a */
[----:B------:R-:W2:Y:S04]  /*05c0*/  LDG.E R24, desc[UR36][R42.64] ;  /* 0x000000242a187981 */ /* 0x000ea8000c1e1900 */
[----:B------:R-:W2:Y:S04]  /*05d0*/  LDG.E R26, desc[UR36][R42.64+0x10] ;  /* 0x000010242a1a7981 */ /* 0x000ea8000c1e1900 */
[----:B------:R-:W2:Y:S04]  /*05e0*/  LDG.E R25, desc[UR36][R40.64] ;  /* 0x0000002428197981 */ /* 0x000ea8000c1e1900 */
[----:B------:R-:W2:Y:S01]  /*05f0*/  LDG.E R27, desc[UR36][R40.64+0x10] ;  /* 0x00001024281b7981 */ /* 0x000ea2000c1e1900 */
[----:B------:R-:W-:Y:S05]  /*0600*/  WARPSYNC.ALL ;  /* 0x0000000000007948 */ /* 0x000fea0003800000 */
[----:B------:R-:W-:Y:S06]  /*0610*/  BAR.SYNC.DEFER_BLOCKING 0x0 ;  /* 0x0000000000007b1d */ /* 0x000fec0000010000 */
[----:B---3--:R-:W-:Y:S04]  /*0620*/  MOVM.16.MT88 R36, R36 ;  /* 0x000000002424723a */ /* 0x008fe80000000000 */
[----:B----4-:R-:W-:Y:S04]  /*0630*/  MOVM.16.MT88 R34, R33 ;  /* 0x000000002122723a */ /* 0x010fe80000000000 */
[----:B-----5:R-:W2:Y:S04]  /*0640*/  MOVM.16.MT88 R35, R31 ;  /* 0x000000001f23723a */ /* 0x020ea80000000000 */
[----:B------:R-:W0:Y:S01]  /*0650*/  MOVM.16.MT88 R37, R37 ;  /* 0x000000002525723a */ /* 0x000e220000000000 */
[CC--:B--2---:R-:W-:Y:S08]  /*0660*/  HMMA.16816.F32 R16, R24.reuse, R34.reuse, R16 ;  /* 0x000000221810723c */ /* 0x0c4ff00000001810 */
[C---:B------:R-:W-:Y:S08]  /*0670*/  HMMA.16816.F32 R12, R24.reuse, R34, R12 ;  /* 0x00000022180c723c */ /* 0x040ff0000000180c */
[CC--:B0-----:R-:W-:Y:S08]  /*0680*/  HMMA.16816.F32 R8, R24.reuse, R36.reuse, R8 ;  /* 0x000000241808723c */ /* 0x0c1ff00000001808 */
[----:B------:R-:W-:-:S15]  /*0690*/  HMMA.16816.F32 R20, R24, R36, R20 ;  /* 0x000000241814723c */ /* 0x000fde0000001814 */
[----:B------:R-:W-:-:S05]  /*06a0*/  NOP ;  /* 0x0000000000007918 */ /* 0x000fca0000000000 */
.L_x_38:
[----:B------:R-:W-:Y:S05]  /*06b0*/  @!P0 BRA `(.L_x_39) ;  /* 0x00000000009c8947 */ /* 0x000fea0003800000 */
[----:B------:R-:W3:Y:S01]  /*06c0*/  S2R R24, SR_LANEID ;  /* 0x0000000000187919 */ /* 0x000ee20000000000 */
[----:B------:R-:W4:Y:S01]  /*06d0*/  LDC R35, c[0x0][0x3a0] ;  /* 0x0000e800ff237b82 */ /* 0x000f220000000800 */
[----:B------:R-:W-:-:S07]  /*06e0*/  IMAD.MOV.U32 R25, RZ, RZ, RZ ;  /* 0x000000ffff197224 */ /* 0x000fce00078e00ff */
[----:B------:R-:W5:Y:S01]  /*06f0*/  LDC R41, c[0x0][0x398] ;  /* 0x0000e600ff297b82 */ /* 0x000f620000000800 */
[----:B----4-:R-:W-:Y:S02]  /*0700*/  SHF.R.U32.HI R26, RZ, 0x1, R35 ;  /* 0x00000001ff1a7819 */ /* 0x010fe40000011623 */
[----:B---3--:R-:W-:Y:S02]  /*0710*/  SHF.R.U32.HI R31, RZ, 0x2, R24 ;  /* 0x00000002ff1f7819 */ /* 0x008fe40000011618 */
[----:B------:R-:W-:-:S05]  /*0720*/  LOP3.LUT R24, R24, 0x3, RZ, 0xc0, !PT ;  /* 0x0000000318187812 */ /* 0x000fca00078ec0ff */
[----:B------:R-:W-:-:S03]  /*0730*/  IMAD.WIDE.U32 R26, R31, R26, R24 ;  /* 0x0000001a1f1a7225 */ /* 0x000fc600078e0018 */
[----:B------:R-:W-:-:S04]  /*0740*/  LEA R44, P1, R26, R38, 0x2 ;  /* 0x000000261a2c7211 */ /* 0x000fc800078210ff */
[----:B------:R-:W-:Y:S02]  /*0750*/  LEA.HI.X R45, R26, R39, R27, 0x2, P1 ;  /* 0x000000271a2d7211 */ /* 0x000fe400008f141b */
[----:B-----5:R-:W-:Y:S02]  /*0760*/  SHF.R.U32.HI R27, RZ, 0x1, R41 ;  /* 0x00000001ff1b7819 */ /* 0x020fe40000011629 */
        /* <DEDUP_REMOVED lines=22> */
[----:B------:R-:W3:Y:S01]  /*08d0*/  MOVM.16.MT88 R37, R37 ;  /* 0x000000002525723a */ /* 0x000ee20000000000 */
[CC--:B--2---:R-:W-:Y:S08]  /*08e0*/  HMMA.16816.F32 R16, R24.reuse, R34.reuse, R16 ;  /* 0x000000221810723c */ /* 0x0c4ff00000001810 */
[C---:B------:R-:W-:Y:S08]  /*08f0*/  HMMA.16816.F32 R12, R24.reuse, R34, R12 ;  /* 0x00000022180c723c */ /* 0x040ff0000000180c */
[CC--:B---3--:R-:W-:Y:S08]  /*0900*/  HMMA.16816.F32 R8, R24.reuse, R36.reuse, R8 ;  /* 0x000000241808723c */ /* 0x0c8ff00000001808 */
[----:B------:R-:W-:-:S15]  /*0910*/  HMMA.16816.F32 R20, R24, R36, R20 ;  /* 0x000000241814723c */ /* 0x000fde0000001814 */
[----:B------:R-:W-:-:S05]  /*0920*/  NOP ;  /* 0x0000000000007918 */ /* 0x000fca0000000000 */
.L_x_39:
        /* <DEDUP_REMOVED lines=40> */
.L_x_40:
        /* <DEDUP_REMOVED lines=40> */
.L_x_41:
[----:B------:R-:W-:Y:S02]  /*0e30*/  VIADD R4, R4, 0x4 ;  /* 0x0000000404047836 */ /* 0x000fe40000000000 */
[----:B0-----:R-:W-:Y:S02]  /*0e40*/  IMAD.U32 R25, RZ, RZ, UR46 ;  /* 0x0000002eff197e24 */ /* 0x001fe4000f8e00ff */
[----:B------:R-:W-:Y:S01]  /*0e50*/  VIADD R6, R6, 0x40 ;  /* 0x0000004006067836 */ /* 0x000fe20000000000 */
[----:B------:R-:W-:Y:S01]  /*0e60*/  ISETP.NE.AND P1, PT, R4, RZ, PT ;  /* 0x000000ff0400720c */ /* 0x000fe20003f25270 */
[----:B------:R-:W-:Y:S01]  /*0e70*/  VIADD R3, R3, 0x40 ;  /* 0x0000004003037836 */ /* 0x000fe20000000000 */
[C---:B------:R-:W-:Y:S01]  /*0e80*/  LEA R2, R25.reuse, R2, 0x6 ;  /* 0x0000000219027211 */ /* 0x040fe200078e30ff */
[C---:B------:R-:W-:Y:S02]  /*0e90*/  IMAD R28, R25.reuse, 0x40, R28 ;  /* 0x00000040191c7824 */ /* 0x040fe400078e021c */
[----:B------:R-:W-:-:S02]  /*0ea0*/  IMAD R30, R25, 0x40, R30 ;  /* 0x00000040191e7824 */ /* 0x000fc400078e021e */
[----:B------:R-:W-:-:S06]  /*0eb0*/  IMAD R32, R25, 0x40, R32 ;  /* 0x0000004019207824 */ /* 0x000fcc00078e0220 */
[----:B------:R-:W-:Y:S05]  /*0ec0*/  @P1 BRA `(.L_x_42) ;  /* 0xfffffff400481947 */ /* 0x000fea000383ffff */
[----:B-12---:R-:W-:Y:S05]  /*0ed0*/  BSYNC.RECONVERGENT B0 ;  /* 0x0000000000007941 */ /* 0x006fea0003800200 */
.L_x_37:
[----:B------:R-:W-:Y:S01]  /*0ee0*/  UISETP.NE.AND UP0, UPT, UR45, URZ, UPT ;  /* 0x000000ff2d00728c */ /* 0x000fe2000bf05270 */
[----:B------:R-:W-:Y:S08]  /*0ef0*/  BSSY.RECONVERGENT B0, `(.L_x_36) ;  /* 0x0000036000007945 */ /* 0x000ff00003800200 */
[----:B------:R-:W-:Y:S05]  /*0f00*/  BRA.U !UP0, `(.L_x_43) ;  /* 0x0000000108d07547 */ /* 0x000fea000b800000 */
[----:B------:R-:W-:Y:S01]  /*0f10*/  UIADD3 UR4, UPT, UPT, -UR45, URZ, URZ ;  /* 0x000000ff2d047290 */ /* 0x000fe2000fffe1ff */
[----:B------:R-:W-:Y:S02]  /*0f20*/  IMAD.IADD R7, R7, 0x1, R6 ;  /* 0x0000000107077824 */ /* 0x000fe400078e0206 */
[----:B------:R-:W-:-:S03]  /*0f30*/  IMAD R6, R6, R25, RZ ;  /* 0x0000001906067224 */ /* 0x000fc600078e02ff */
[----:B------:R-:W-:-:S07]  /*0f40*/  IMAD.U32 R28, RZ, RZ, UR4 ;  /* 0x00000004ff1c7e24 */ /* 0x000fce000f8e00ff */
.L_x_45:
[----:B------:R-:W0:Y:S01]  /*0f50*/  LDC R3, c[0x0][0x398] ;  /* 0x0000e600ff037b82 */ /* 0x000e220000000800 */
[----:B------:R-:W-:-:S05]  /*0f60*/  VIADD R28, R28, 0x1 ;  /* 0x000000011c1c7836 */ /* 0x000fca0000000000 */
[----:B------:R-:W-:Y:S01]  /*0f70*/  ISETP.NE.AND P1, PT, R28, RZ, PT ;  /* 0x000000ff1c00720c */ /* 0x000fe20003f25270 */
[----:B------:R-:W-:-:S12]  /*0f80*/  @!P0 BRA `(.L_x_44) ;  /* 0x0000000000a48947 */ /* 0x000fd80003800000 */
[----:B------:R-:W2:Y:S01]  /*0f90*/  S2R R24, SR_LANEID ;  /* 0x0000000000187919 */ /* 0x000ea20000000000 */
[----:B------:R-:W3:Y:S01]  /*0fa0*/  LDC R39, c[0x0][0x3a0] ;  /* 0x0000e800ff277b82 */ /* 0x000ee20000000800 */
[----:B------:R-:W-:-:S07]  /*0fb0*/  IMAD.MOV.U32 R25, RZ, RZ, RZ ;  /* 0x000000ffff197224 */ /* 0x000fce00078e00ff */
[----:B------:R-:W4:Y:S08]  /*0fc0*/  LDC.64 R26, c[0x0][0x388] ;  /* 0x0000e200ff1a7b82 */ /* 0x000f300000000a00 */
[----:B------:R-:W5:Y:S01]  /*0fd0*/  LDC R35, c[0x0][0x398] ;  /* 0x0000e600ff237b82 */ /* 0x000f620000000800 */
[----:B---3--:R-:W-:Y:S02]  /*0fe0*/  SHF.R.U32.HI R30, RZ, 0x1, R39 ;  /* 0x00000001ff1e7819 */ /* 0x008fe40000011627 */
[----:B--2---:R-:W-:Y:S01]  /*0ff0*/  SHF.R.U32.HI R33, RZ, 0x2, R24 ;  /* 0x00000002ff217819 */ /* 0x004fe20000011618 */
[----:B----4-:R-:W-:Y:S01]  /*1000*/  IMAD.WIDE.U32 R26, R7, 0x2, R26 ;  /* 0x00000002071a7825 */ /* 0x010fe200078e001a */
[----:B------:R-:W-:-:S05]  /*1010*/  LOP3.LUT R24, R24, 0x3, RZ, 0xc0, !PT ;  /* 0x0000000318187812 */ /* 0x000fca00078ec0ff */
[----:B------:R-:W-:Y:S01]  /*1020*/  IMAD.WIDE.U32 R30, R33, R30, R24 ;  /* 0x0000001e211e7225 */ /* 0x000fe200078e0018 */
[----:B-----5:R-:W-:Y:S02]  /*1030*/  SHF.R.U32.HI R2, RZ, 0x1, R35 ;  /* 0x00000001ff027819 */ /* 0x020fe40000011623 */
[----:B------:R-:W-:-:S03]  /*1040*/  LEA R36, P2, R30, R26, 0x2 ;  /* 0x0000001a1e247211 */ /* 0x000fc600078410ff */
[----:B------:R-:W-:Y:S01]  /*1050*/  IMAD.WIDE.U32 R24, R33, R2, R24 ;  /* 0x0000000221187225 */ /* 0x000fe200078e0018 */
[----:B------:R-:W-:Y:S02]  /*1060*/  LEA.HI.X R37, R30, R27, R31, 0x2, P2 ;  /* 0x0000001b1e257211 */ /* 0x000fe400010f141f */
[----:B------:R-:W-:Y:S01]  /*1070*/  IADD3 R27, P2, PT, R5, R6, RZ ;  /* 0x00000006051b7210 */ /* 0x000fe20007f5e0ff */
[----:B------:R-:W-:Y:S02]  /*1080*/  IMAD.WIDE.U32 R30, R39, 0x10, R36 ;  /* 0x00000010271e7825 */ /* 0x000fe400078e0024 */
[----:B------:R-:W2:Y:S04]  /*1090*/  LDG.E R2, desc[UR36][R36.64+0x10] ;  /* 0x0000102424027981 */ /* 0x000ea8000c1e1900 */
        /* <DEDUP_REMOVED lines=14> */
[----:B------:R-:W-:Y:S06]  /*1180*/  BAR.SYNC.DEFER_BLOCKING 0x0 ;  /* 0x0000000000007b1d */ /* 0x000fec0000010000 */
[----:B--2---:R-:W-:Y:S04]  /*1190*/  MOVM.16.MT88 R30, R2 ;  /* 0x00000000021e723a */ /* 0x004fe80000000000 */
[----:B---3--:R-:W-:Y:S04]  /*11a0*/  MOVM.16.MT88 R36, R4 ;  /* 0x000000000424723a */ /* 0x008fe80000000000 */
[----:B----4-:R-:W1:Y:S04]  /*11b0*/  MOVM.16.MT88 R31, R38 ;  /* 0x00000000261f723a */ /* 0x010e680000000000 */
[----:B-----5:R-:W2:Y:S01]  /*11c0*/  MOVM.16.MT88 R37, R39 ;  /* 0x000000002725723a */ /* 0x020ea20000000000 */
[CC--:B-1----:R-:W-:Y:S08]  /*11d0*/  HMMA.16816.F32 R16, R24.reuse, R30.reuse, R16 ;  /* 0x0000001e1810723c */ /* 0x0c2ff00000001810 */
[C---:B------:R-:W-:Y:S08]  /*11e0*/  HMMA.16816.F32 R12, R24.reuse, R30, R12 ;  /* 0x0000001e180c723c */ /* 0x040ff0000000180c */
[CC--:B--2---:R-:W-:Y:S08]  /*11f0*/  HMMA.16816.F32 R8, R24.reuse, R36.reuse, R8 ;  /* 0x000000241808723c */ /* 0x0c4ff00000001808 */
[----:B------:R-:W-:-:S15]  /*1200*/  HMMA.16816.F32 R20, R24, R36, R20 ;  /* 0x000000241814723c */ /* 0x000fde0000001814 */
[----:B------:R-:W-:-:S05]  /*1210*/  NOP ;  /* 0x0000000000007918 */ /* 0x000fca0000000000 */
.L_x_44:
[----:B0-----:R-:W-:Y:S02]  /*1220*/  IMAD R6, R3, 0x10, R6 ;  /* 0x0000001003067824 */ /* 0x001fe400078e0206 */
[----:B------:R-:W-:Y:S01]  /*1230*/  VIADD R7, R7, 0x10 ;  /* 0x0000001007077836 */ /* 0x000fe20000000000 */
[----:B------:R-:W-:Y:S06]  /*1240*/  @P1 BRA `(.L_x_45) ;  /* 0xfffffffc00401947 */ /* 0x000fec000383ffff */
.L_x_43:
[----:B-1----:R-:W-:Y:S05]  /*1250*/  BSYNC.RECONVERGENT B0 ;  /* 0x0000000000007941 */ /* 0x002fea0003800200 */
.L_x_36:
[----:B------:R-:W0:Y:S01]  /*1260*/  LDC.64 R2, c[0x0][0x398] ;  /* 0x0000e600ff027b82 */ /* 0x000e220000000a00 */
[----:B------:R-:W-:Y:S02]  /*1270*/  IMAD.SHL.U32 R0, R0, 0x10, RZ ;  /* 0x0000001000007824 */ /* 0x000fe400078e00ff */
[----:B------:R-:W-:-:S03]  /*1280*/  IMAD.SHL.U32 R29, R29, 0x10, RZ ;  /* 0x000000101d1d7824 */ /* 0x000fc600078e00ff */
[----:B0-----:R-:W-:-:S04]  /*1290*/  ISETP.GE.AND P0, PT, R0, R3, PT ;  /* 0x000000030000720c */ /* 0x001fc80003f06270 */
[----:B------:R-:W-:-:S13]  /*12a0*/  ISETP.GE.OR P0, PT, R29, R2, P0 ;  /* 0x000000021d00720c */ /* 0x000fda0000706670 */
[----:B------:R-:W-:Y:S05]  /*12b0*/  @P0 EXIT ;  /* 0x000000000000094d */ /* 0x000fea0003800000 */
[----:B------:R-:W0:Y:S01]  /*12c0*/  S2R R3, SR_LANEID ;  /* 0x0000000000037919 */ /* 0x000e220000000000 */
[----:B------:R-:W1:Y:S01]  /*12d0*/  LDCU.64 UR4, c[0x0][0x390] ;  /* 0x00007200ff0477ac */ /* 0x000e620008000a00 */
[----:B------:R-:W-:Y:S01]  /*12e0*/  IMAD R26, R0, R2, RZ ;  /* 0x00000002001a7224 */ /* 0x000fe200078e02ff */
[----:B------:R-:W-:-:S04]  /*12f0*/  SHF.R.U32.HI R35, RZ, 0x1, R2 ;  /* 0x00000001ff237819 */ /* 0x000fc80000011602 */
[----:B------:R-:W-:-:S05]  /*1300*/  IADD3 R26, P0, PT, R26, R29, RZ ;  /* 0x0000001d1a1a7210 */ /* 0x000fca0007f1e0ff */
[----:B------:R-:W-:Y:S01]  /*1310*/  IMAD.X R5, RZ, RZ, RZ, P0 ;  /* 0x000000ffff057224 */ /* 0x000fe200000e06ff */
[----:B-1----:R-:W-:-:S04]  /*1320*/  LEA R28, P0, R26, UR4, 0x2 ;  /* 0x000000041a1c7c11 */ /* 0x002fc8000f8010ff */
[----:B------:R-:W-:Y:S02]  /*1330*/  LEA.HI.X R26, R26, UR5, R5, 0x2, P0 ;  /* 0x000000051a1a7c11 */ /* 0x000fe400080f1405 */
[----:B0-----:R-:W-:Y:S02]  /*1340*/  LOP3.LUT R2, R3, 0x3, RZ, 0xc0, !PT ;  /* 0x0000000303027812 */ /* 0x001fe400078ec0ff */
[----:B------:R-:W-:Y:S01]  /*1350*/  SHF.R.U32.HI R7, RZ, 0x2, R3 ;  /* 0x00000002ff077819 */ /* 0x000fe20000011603 */
[----:B------:R-:W-:-:S04]  /*1360*/  IMAD.MOV.U32 R3, RZ, RZ, RZ ;  /* 0x000000ffff037224 */ /* 0x000fc800078e00ff */
[----:B------:R-:W-:-:S03]  /*1370*/  IMAD.WIDE.U32 R2, R7, R35, R2 ;  /* 0x0000002307027225 */ /* 0x000fc600078e0002 */
[----:B------:R-:W-:-:S04]  /*1380*/  LEA R32, P0, R2, R28, 0x3 ;  /* 0x0000001c02207211 */ /* 0x000fc800078018ff */
[----:B------:R-:W-:-:S05]  /*1390*/  LEA.HI.X R33, R2, R26, R3, 0x3, P0 ;  /* 0x0000001a02217211 */ /* 0x000fca00000f1c03 */
[----:B------:R-:W2:Y:S01]  /*13a0*/  LDG.E.64 R2, desc[UR36][R32.64] ;  /* 0x0000002420027981 */ /* 0x000ea2000c1e1b00 */
[----:B------:R-:W-:-:S03]  /*13b0*/  IMAD.WIDE.U32 R34, R35, 0x40, R32 ;  /* 0x0000004023227825 */ /* 0x000fc600078e0020 */
[----:B------:R-:W3:Y:S04]  /*13c0*/  LDG.E.64 R4, desc[UR36][R32.64+0x20] ;  /* 0x0000202420047981 */ /* 0x000ee8000c1e1b00 */
[----:B------:R-:W4:Y:S04]  /*13d0*/  LDG.E.64 R30, desc[UR36][R34.64] ;  /* 0x00000024221e7981 */ /* 0x000f28000c1e1b00 */
[----:B------:R0:W5:Y:S01]  /*13e0*/  LDG.E.64 R6, desc[UR36][R34.64+0x20] ;  /* 0x0000202422067981 */ /* 0x000162000c1e1b00 */
[----:B------:R-:W-:Y:S05]  /*13f0*/  WARPSYNC.ALL ;  /* 0x0000000000007948 */ /* 0x000fea0003800000 */
[----:B------:R-:W2:Y:S01]  /*1400*/  LDCU UR4, c[0x0][0x3a8] ;  /* 0x00007500ff0477ac */ /* 0x000ea20008000800 */
[----:B------:R-:W1:Y:S01]  /*1410*/  LDCU UR5, c[0x0][0x3a4] ;  /* 0x00007480ff0577ac */ /* 0x000e620008000800 */
[----:B------:R-:W-:Y:S01]  /*1420*/  BSSY.RECONVERGENT B6, `(.L_x_46) ;  /* 0x000002a000067945 */ /* 0x000fe20003800200 */
[----:B------:R-:W-:Y:S01]  /*1430*/  BAR.SYNC.DEFER_BLOCKING 0x0 ;  /* 0x0000000000007b1d */ /* 0x000fe20000010000 */
[----:B--2---:R-:W-:Y:S01]  /*1440*/  FMUL R24, R3, UR4 ;  /* 0x0000000403187c20 */ /* 0x004fe20008400000 */
[----:B------:R-:W-:-:S03]  /*1450*/  FMUL R25, R2, UR4 ;  /* 0x0000000402197c20 */ /* 0x000fc60008400000 */
[--C-:B-1----:R-:W-:Y:S01]  /*1460*/  FFMA R2, R17, UR5, R24.reuse ;  /* 0x0000000511027c23 */ /* 0x102fe20008000018 */
[----:B------:R-:W-:Y:S01]  /*1470*/  FFMA R24, R9, UR5, R24 ;  /* 0x0000000509187c23 */ /* 0x000fe20008000018 */
[----:B---3--:R-:W-:Y:S01]  /*1480*/  FMUL R9, R4, UR4 ;  /* 0x0000000404097c20 */ /* 0x008fe20008400000 */
[----:B------:R-:W-:-:S03]  /*1490*/  FFMA R3, R16, UR5, R25 ;  /* 0x0000000510037c23 */ /* 0x000fc60008000019 */
[----:B------:R-:W-:-:S05]  /*14a0*/  FFMA R16, R12, UR5, R9 ;  /* 0x000000050c107c23 */ /* 0x000fca0008000009 */
[----:B------:R-:W-:Y:S01]  /*14b0*/  FSETP.NEU.AND P0, PT, R3, R16, PT ;  /* 0x000000100300720b */ /* 0x000fe20003f0d000 */
[----:B----4-:R-:W-:Y:S01]  /*14c0*/  FMUL R29, R30, UR4 ;  /* 0x000000041e1d7c20 */ /* 0x010fe20008400000 */
[----:B0-----:R-:W-:Y:S01]  /*14d0*/  FMUL R34, R31, UR4 ;  /* 0x000000041f227c20 */ /* 0x001fe20008400000 */
[----:B------:R-:W-:Y:S01]  /*14e0*/  FMUL R0, R5, UR4 ;  /* 0x0000000405007c20 */ /* 0x000fe20008400000 */
[----:B-----5:R-:W-:Y:S01]  /*14f0*/  FMUL R5, R6, UR4 ;  /* 0x0000000406057c20 */ /* 0x020fe20008400000 */
[----:B------:R-:W-:Y:S01]  /*1500*/  FMUL R4, R7, UR4 ;  /* 0x0000000407047c20 */ /* 0x000fe20008400000 */
[----:B------:R-:W-:Y:S01]  /*1510*/  FFMA R27, R18, UR5, R29 ;  /* 0x00000005121b7c23 */ /* 0x000fe2000800001d */
[--C-:B------:R-:W-:Y:S01]  /*1520*/  FFMA R32, R19, UR5, R34.reuse ;  /* 0x0000000513207c23 */ /* 0x100fe20008000022 */
[----:B------:R-:W-:Y:S01]  /*1530*/  FFMA R25, R8, UR5, R25 ;  /* 0x0000000508197c23 */ /* 0x000fe20008000019 */
        /* <DEDUP_REMOVED lines=10> */
[----:B------:R-:W0:Y:S01]  /*15e0*/  F2F.F64.F32 R8, R3 ;  /* 0x0000000300087310 */ /* 0x000e220000201800 */
[----:B------:R-:W-:Y:S01]  /*15f0*/  MOV R0, 0x20 ;  /* 0x0000002000007802 */ /* 0x000fe20000000f00 */
[----:B------:R1:W-:Y:S01]  /*1600*/  STL [R1], RZ ;  /* 0x000000ff01007387 */ /* 0x0003e20000100800 */
[----:B------:R-:W2:Y:S01]  /*1610*/  LDCU.64 UR4, c[0x4][URZ] ;  /* 0x01000000ff0477ac */ /* 0x000ea20008000a00 */
[----:B------:R-:W-:Y:S01]  /*1620*/  IMAD.U32 R6, RZ, RZ, UR38 ;  /* 0x00000026ff067e24 */ /* 0x000fe2000f8e00ff */
[----:B------:R1:W3:Y:S01]  /*1630*/  LDC.64 R12, c[0x4][R0] ;  /* 0x01000000000c7b82 */ /* 0x0002e20000000a00 */
[----:B------:R-:W-:Y:S02]  /*1640*/  IMAD.U32 R7, RZ, RZ, UR39 ;  /* 0x00000027ff077e24 */ /* 0x000fe4000f8e00ff */
[----:B------:R-:W4:Y:S01]  /*1650*/  F2F.F64.F32 R10, R16 ;  /* 0x00000010000a7310 */ /* 0x000f220000201800 */
[----:B0-----:R1:W-:Y:S01]  /*1660*/  STL.64 [R1+0x8], R8 ;  /* 0x0000080801007387 */ /* 0x0013e20000100a00 */
[----:B--2---:R-:W-:Y:S01]  /*1670*/  MOV R4, UR4 ;  /* 0x0000000400047c02 */ /* 0x004fe20008000f00 */
[----:B------:R-:W-:-:S02]  /*1680*/  IMAD.U32 R5, RZ, RZ, UR5 ;  /* 0x00000005ff057e24 */ /* 0x000fc4000f8e00ff */
[----:B----4-:R1:W-:Y:S05]  /*1690*/  STL.64 [R1+0x10], R10 ;  /* 0x0000100a01007387 */ /* 0x0103ea0000100a00 */
[----:B------:R-:W-:-:S07]  /*16a0*/  LEPC R20, `(.L_x_47) ;  /* 0x000000001014794e */ /* 0x000fce0000000000 */
[----:B-1-3--:R-:W-:Y:S05]  /*16b0*/  CALL.ABS.NOINC R12 ;  /* 0x000000000c007343 */ /* 0x00afea0003c00000 */
.L_x_47:
[----:B------:R-:W-:Y:S05]  /*16c0*/  BSYNC.RECONVERGENT B6 ;  /* 0x0000000000067941 */ /* 0x000fea0003800200 */
.L_x_46:
[----:B------:R-:W-:Y:S01]  /*16d0*/  FSETP.NEU.AND P0, PT, R2, R17, PT ;  /* 0x000000110200720b */ /* 0x000fe20003f0d000 */
[----:B------:R-:W-:-:S12]  /*16e0*/  BSSY.RECONVERGENT B6, `(.L_x_48) ;  /* 0x0000011000067945 */ /* 0x000fd80003800200 */
[----:B------:R-:W-:Y:S05]  /*16f0*/  @!P0 BRA `(.L_x_49) ;  /* 0x00000000003c8947 */ /* 0x000fea0003800000 */
[----:B------:R-:W0:Y:S01]  /*1700*/  F2F.F64.F32 R2, R2 ;  /* 0x0000000200027310 */ /* 0x000e220000201800 */
[----:B------:R-:W-:Y:S01]  /*1710*/  MOV R10, 0x20 ;  /* 0x00000020000a7802 */ /* 0x000fe20000000f00 */
[----:B------:R-:W-:Y:S01]  /*1720*/  IMAD.MOV.U32 R0, RZ, RZ, 0x1 ;  /* 0x00000001ff007424 */ /* 0x000fe200078e00ff */
[----:B------:R-:W1:Y:S01]  /*1730*/  LDCU.64 UR4, c[0x4][URZ] ;  /* 0x01000000ff0477ac */ /* 0x000e620008000a00 */
[----:B------:R-:W-:Y:S02]  /*1740*/  IMAD.U32 R6, RZ, RZ, UR38 ;  /* 0x00000026ff067e24 */ /* 0x000fe4000f8e00ff */
[----:B------:R-:W-:Y:S01]  /*1750*/  IMAD.U32 R7, RZ, RZ, UR39 ;  /* 0x00000027ff077e24 */ /* 0x000fe2000f8e00ff */
[----:B------:R2:W-:Y:S01]  /*1760*/  STL [R1], R0 ;  /* 0x0000000001007387 */ /* 0x0005e20000100800 */
[----:B------:R-:W3:Y:S01]  /*1770*/  F2F.F64.F32 R8, R17 ;  /* 0x0000001100087310 */ /* 0x000ee20000201800 */
[----:B------:R-:W4:Y:S02]  /*1780*/  LDC.64 R10, c[0x4][R10] ;  /* 0x010000000a0a7b82 */ /* 0x000f240000000a00 */
[----:B0-----:R2:W-:Y:S01]  /*1790*/  STL.64 [R1+0x8], R2 ;  /* 0x0000080201007387 */ /* 0x0015e20000100a00 */
[----:B-1----:R-:W-:-:S03]  /*17a0*/  IMAD.U32 R4, RZ, RZ, UR4 ;  /* 0x00000004ff047e24 */ /* 0x002fc6000f8e00ff */
[----:B---3--:R2:W-:Y:S01]  /*17b0*/  STL.64 [R1+0x10], R8 ;  /* 0x0000100801007387 */ /* 0x0085e20000100a00 */
[----:B------:R-:W-:-:S07]  /*17c0*/  IMAD.U32 R5, RZ, RZ, UR5 ;  /* 0x00000005ff057e24 */ /* 0x000fce000f8e00ff */
[----:B------:R-:W-:-:S07]  /*17d0*/  LEPC R20, `(.L_x_49) ;  /* 0x000000001014794e */ /* 0x000fce0000000000 */
[----:B--2-4-:R-:W-:Y:S05]  /*17e0*/  CALL.ABS.NOINC R10 ;  /* 0x000000000a007343 */ /* 0x014fea0003c00000 */
.L_x_49:
[----:B------:R-:W-:Y:S05]  /*17f0*/  BSYNC.RECONVERGENT B6 ;  /* 0x0000000000067941 */ /* 0x000fea0003800200 */
.L_x_48:
        /* <DEDUP_REMOVED lines=13> */
[----:B-1----:R-:W-:Y:S01]  /*18d0*/  MOV R4, UR4 ;  /* 0x0000000400047c02 */ /* 0x002fe20008000f00 */
[----:B------:R-:W-:-:S02]  /*18e0*/  IMAD.U32 R5, RZ, RZ, UR5 ;  /* 0x00000005ff057e24 */ /* 0x000fc4000f8e00ff */
[----:B---3--:R2:W-:Y:S05]  /*18f0*/  STL.64 [R1+0x10], R8 ;  /* 0x0000100801007387 */ /* 0x0085ea0000100a00 */
[----:B------:R-:W-:-:S07]  /*1900*/  LEPC R20, `(.L_x_51) ;  /* 0x000000001014794e */ /* 0x000fce0000000000 */
[----:B--2-4-:R-:W-:Y:S05]  /*1910*/  CALL.ABS.NOINC R10 ;  /* 0x000000000a007343 */ /* 0x014fea0003c00000 */
.L_x_51:
[----:B------:R-:W-:Y:S05]  /*1920*/  BSYNC.RECONVERGENT B6 ;  /* 0x0000000000067941 */ /* 0x000fea0003800200 */
.L_x_50:
        /* <DEDUP_REMOVED lines=18> */
.L_x_53:
[----:B------:R-:W-:Y:S05]  /*1a50*/  BSYNC.RECONVERGENT B6 ;  /* 0x0000000000067941 */ /* 0x000fea0003800200 */
.L_x_52:
[----:B------:R-:W-:Y:S01]  /*1a60*/  FSETP.NEU.AND P0, PT, R25, R18, PT ;  /* 0x000000121900720b */ /* 0x000fe20003f0d000 */
[----:B------:R-:W-:-:S12]  /*1a70*/  BSSY.RECONVERGENT B6, `(.L_x_54) ;  /* 0x0000010000067945 */ /* 0x000fd80003800200 */
[----:B------:R-:W-:Y:S05]  /*1a80*/  @!P0 BRA `(.L_x_55) ;  /* 0x0000000000388947 */ /* 0x000fea0003800000 */
        /* <DEDUP_REMOVED lines=9> */
[----:B--2---:R-:W-:Y:S01]  /*1b20*/  IMAD.U32 R4, RZ, RZ, UR4 ;  /* 0x00000004ff047e24 */ /* 0x004fe2000f8e00ff */
[----:B------:R-:W-:-:S02]  /*1b30*/  MOV R5, UR5 ;  /* 0x0000000500057c02 */ /* 0x000fc40008000f00 */
[----:B----4-:R1:W-:Y:S05]  /*1b40*/  STL.64 [R1+0x10], R8 ;  /* 0x0000100801007387 */ /* 0x0103ea0000100a00 */
[----:B------:R-:W-:-:S07]  /*1b50*/  LEPC R20, `(.L_x_55) ;  /* 0x000000001014794e */ /* 0x000fce0000000000 */
[----:B-1-3--:R-:W-:Y:S05]  /*1b60*/  CALL.ABS.NOINC R10 ;  /* 0x000000000a007343 */ /* 0x00afea0003c00000 */
.L_x_55:
[----:B------:R-:W-:Y:S05]  /*1b70*/  BSYNC.RECONVERGENT B6 ;  /* 0x0000000000067941 */ /* 0x000fea0003800200 */
.L_x_54:
        /* <DEDUP_REMOVED lines=18> */
.L_x_57:
[----:B------:R-:W-:Y:S05]  /*1ca0*/  BSYNC.RECONVERGENT B6 ;  /* 0x0000000000067941 */ /* 0x000fea0003800200 */
.L_x_56:
        /* <DEDUP_REMOVED lines=13> */
[----:B-1----:R-:W-:Y:S01]  /*1d80*/  IMAD.U32 R4, RZ, RZ, UR4 ;  /* 0x00000004ff047e24 */ /* 0x002fe2000f8e00ff */
[----:B------:R-:W-:-:S02]  /*1d90*/  MOV R5, UR5 ;  /* 0x0000000500057c02 */ /* 0x000fc40008000f00 */
[----:B---3--:R2:W-:Y:S05]  /*1da0*/  STL.64 [R1+0x10], R8 ;  /* 0x0000100801007387 */ /* 0x0085ea0000100a00 */
[----:B------:R-:W-:-:S07]  /*1db0*/  LEPC R20, `(.L_x_59) ;  /* 0x000000001014794e */ /* 0x000fce0000000000 */
[----:B--2-4-:R-:W-:Y:S05]  /*1dc0*/  CALL.ABS.NOINC R10 ;  /* 0x000000000a007343 */ /* 0x014fea0003c00000 */
.L_x_59:
[----:B------:R-:W-:Y:S05]  /*1dd0*/  BSYNC.RECONVERGENT B6 ;  /* 0x0000000000067941 */ /* 0x000fea0003800200 */
.L_x_58:
        /* <DEDUP_REMOVED lines=18> */
.L_x_61:
[----:B------:R-:W-:Y:S05]  /*1f00*/  BSYNC.RECONVERGENT B6 ;  /* 0x0000000000067941 */ /* 0x000fea0003800200 */
.L_x_60:
[----:B------:R-:W0:Y:S01]  /*1f10*/  S2R R2, SR_LANEID ;  /* 0x0000000000027919 */ /* 0x000e220000000000 */
        /* <DEDUP_REMOVED lines=16> */
.L_x_62:
        /* <DEDUP_REMOVED lines=14> */
.L_x_76:


//--------------------- .text._Z12wmma_exampleP6__halfS0_Pfiiiff --------------------------
	.section	.text._Z12wmma_exampleP6__halfS0_Pfiiiff,"ax",@progbits
	.align	128
        .global         _Z12wmma_exampleP6__halfS0_Pfiiiff
        .type           _Z12wmma_exampleP6__halfS0_Pfiiiff,@function
        .size           _Z12wmma_exampleP6__halfS0_Pfiiiff,(.L_x_77 - _Z12wmma_exampleP6__halfS0_Pfiiiff)
        .other          _Z12wmma_exampleP6__halfS0_Pfiiiff,@"STO_CUDA_ENTRY STV_DEFAULT"
_Z12wmma_exampleP6__halfS0_Pfiiiff:
.text._Z12wmma_exampleP6__halfS0_Pfiiiff:
[----:B------:R-:W-:Y:S01]  /*0000*/  LDC R1, c[0x0][0x37c] ;  /* 0x0000df00ff017b82 */ /* 0x000fe20000000800 */
[----:B------:R-:W0:Y:S07]  /*0010*/  S2R R0, SR_TID.X ;  /* 0x0000000000007919 */ /* 0x000e2e0000002100 */
[----:B------:R-:W0:Y:S01]  /*0020*/  S2UR UR4, SR_CTAID.X ;  /* 0x00000000000479c3 */ /* 0x000e220000002500 */
[----:B------:R-:W1:Y:S01]  /*0030*/  LDCU UR8, c[0x0][0x3a0] ;  /* 0x00007400ff0877ac */ /* 0x000e620008000800 */
[----:B------:R-:W-:Y:S01]  /*0040*/  CS2R R4, SRZ ;  /* 0x0000000000047805 */ /* 0x000fe2000001ff00 */
[----:B------:R-:W2:Y:S01]  /*0050*/  S2R R3, SR_TID.Y ;  /* 0x0000000000037919 */ /* 0x000ea20000002200 */
[----:B------:R-:W-:-:S02]  /*0060*/  CS2R R6, SRZ ;  /* 0x0000000000067805 */ /* 0x000fc4000001ff00 */
[----:B------:R-:W-:Y:S02]  /*0070*/  CS2R R8, SRZ ;  /* 0x0000000000087805 */ /* 0x000fe4000001ff00 */
[----:B------:R-:W-:Y:S01]  /*0080*/  CS2R R10, SRZ ;  /* 0x00000000000a7805 */ /* 0x000fe2000001ff00 */
[----:B------:R-:W3:Y:S01]  /*0090*/  LDCU.64 UR6, c[0x0][0x358] ;  /* 0x00006b00ff0677ac */ /* 0x000ee20008000a00 */
[----:B------:R-:W0:Y:S08]  /*00a0*/  LDC R25, c[0x0][0x360] ;  /* 0x0000d800ff197b82 */ /* 0x000e300000000800 */
[----:B------:R-:W2:Y:S01]  /*00b0*/  S2UR UR5, SR_CTAID.Y ;  /* 0x00000000000579c3 */ /* 0x000ea20000002600 */
[----:B-1----:R-:W-:-:S07]  /*00c0*/  UISETP.GE.AND UP0, UPT, UR8, 0x1, UPT ;  /* 0x000000010800788c */ /* 0x002fce000bf06270 */
[----:B------:R-:W2:Y:S01]  /*00d0*/  LDC R24, c[0x0][0x364] ;  /* 0x0000d900ff187b82 */ /* 0x000ea20000000800 */
[----:B0-----:R-:W-:-:S05]  /*00e0*/  IMAD R25, R25, UR4, R0 ;  /* 0x0000000419197c24 */ /* 0x001fca000f8e0200 */
[----:B------:R-:W-:Y:S01]  /*00f0*/  SHF.R.U32.HI R25, RZ, 0x5, R25 ;  /* 0x00000005ff197819 */ /* 0x000fe20000011619 */
[----:B--2---:R-:W-:Y:S01]  /*0100*/  IMAD R24, R24, UR5, R3 ;  /* 0x0000000518187c24 */ /* 0x004fe2000f8e0203 */
[----:B---3--:R-:W-:Y:S06]  /*0110*/  BRA.U !UP0, `(.L_x_63) ;  /* 0x0000001108007547 */ /* 0x008fec000b800000 */
[----:B------:R-:W0:Y:S01]  /*0120*/  LDCU.64 UR4, c[0x0][0x398] ;  /* 0x00007300ff0477ac */ /* 0x000e220008000a00 */
[----:B------:R-:W-:Y:S01]  /*0130*/  IMAD.SHL.U32 R2, R24, 0x10, RZ ;  /* 0x0000001018027824 */ /* 0x000fe200078e00ff */
[----:B------:R-:W-:Y:S01]  /*0140*/  CS2R R10, SRZ ;  /* 0x00000000000a7805 */ /* 0x000fe2000001ff00 */
[----:B------:R-:W-:Y:S01]  /*0150*/  IMAD.SHL.U32 R0, R25, 0x10, RZ ;  /* 0x0000001019007824 */ /* 0x000fe200078e00ff */
[----:B------:R-:W-:Y:S01]  /*0160*/  UISETP.GE.U32.AND UP0, UPT, UR8, 0x31, UPT ;  /* 0x000000310800788c */ /* 0x000fe2000bf06070 */
[----:B------:R-:W-:Y:S01]  /*0170*/  IMAD.MOV.U32 R19, RZ, RZ, RZ ;  /* 0x000000ffff137224 */ /* 0x000fe200078e00ff */
[----:B------:R-:W-:Y:S02]  /*0180*/  CS2R R8, SRZ ;  /* 0x0000000000087805 */ /* 0x000fe4000001ff00 */
[----:B------:R-:W-:Y:S02]  /*0190*/  CS2R R6, SRZ ;  /* 0x0000000000067805 */ /* 0x000fe4000001ff00 */
[----:B------:R-:W-:Y:S01]  /*01a0*/  CS2R R4, SRZ ;  /* 0x0000000000047805 */ /* 0x000fe2000001ff00 */
[----:B------:R-:W1:Y:S01]  /*01b0*/  LDCU.64 UR10, c[0x0][0x380] ;  /* 0x00007000ff0a77ac */ /* 0x000e620008000a00 */
[----:B0-----:R-:W-:Y:S01]  /*01c0*/  IMAD.U32 R13, RZ, RZ, UR4 ;  /* 0x00000004ff0d7e24 */ /* 0x001fe2000f8e00ff */
[----:B------:R-:W-:Y:S01]  /*01d0*/  ISETP.GE.AND P0, PT, R2, UR5, PT ;  /* 0x0000000502007c0c */ /* 0x000fe2000bf06270 */
[----:B------:R-:W-:-:S03]  /*01e0*/  UIADD3 UR4, UPT, UPT, UR8, -0x1, URZ ;  /* 0xffffffff08047890 */ /* 0x000fc6000fffe0ff */
[----:B------:R-:W-:Y:S01]  /*01f0*/  ISETP.LT.AND P0, PT, R0, R13, !P0 ;  /* 0x0000000d0000720c */ /* 0x000fe20004701270 */
[----:B------:R-:W-:Y:S01]  /*0200*/  IMAD R0, R2, UR8, RZ ;  /* 0x0000000802007c24 */ /* 0x000fe2000f8e02ff */
[----:B------:R-:W-:Y:S01]  /*0210*/  ULEA.HI UR4, UR4, 0x1, URZ, 0x1c ;  /* 0x0000000104047891 */ /* 0x000fe2000f8fe0ff */
[----:B------:R-:W-:Y:S11]  /*0220*/  BRA.U !UP0, `(.L_x_64) ;  /* 0x0000000908cc7547 */ /* 0x000ff6000b800000 */
        /* <DEDUP_REMOVED lines=12> */
.L_x_69:
[----:B------:R-:W-:Y:S05]  /*02f0*/  @!P0 BRA `(.L_x_65) ;  /* 0x00000000009c8947 */ /* 0x000fea0003800000 */
[----:B------:R-:W3:Y:S01]  /*0300*/  S2R R14, SR_LANEID ;  /* 0x00000000000e7919 */ /* 0x000ee20000000000 */
[----:B------:R-:W4:Y:S01]  /*0310*/  LDC R29, c[0x0][0x398] ;  /* 0x0000e600ff1d7b82 */ /* 0x000f220000000800 */
[----:B------:R-:W-:Y:S02]  /*0320*/  IMAD.SHL.U32 R13, R25, 0x10, RZ ;  /* 0x00000010190d7824 */ /* 0x000fe400078e00ff */
[----:B------:R-:W-:-:S03]  /*0330*/  IMAD.MOV.U32 R15, RZ, RZ, RZ ;  /* 0x000000ffff0f7224 */ /* 0x000fc600078e00ff */
[----:B------:R-:W-:Y:S02]  /*0340*/  IADD3 R20, P1, PT, R13, R16, RZ ;  /* 0x000000100d147210 */ /* 0x000fe40007f3e0ff */
[----:B------:R-:W5:Y:S02]  /*0350*/  LDC R21, c[0x0][0x3a0] ;  /* 0x0000e800ff157b82 */ /* 0x000f640000000800 */
[----:B------:R-:W-:Y:S02]  /*0360*/  LEA.HI.X.SX32 R13, R16, RZ, 0x1, P1 ;  /* 0x000000ff100d7211 */ /* 0x000fe400008f0eff */
[----:B--2---:R-:W-:-:S04]  /*0370*/  LEA R23, P1, R20, UR8, 0x1 ;  /* 0x0000000814177c11 */ /* 0x004fc8000f8208ff */
[----:B------:R-:W-:Y:S02]  /*0380*/  LEA.HI.X R20, R20, UR9, R13, 0x1, P1 ;  /* 0x0000000914147c11 */ /* 0x000fe400088f0c0d */
[----:B----4-:R-:W-:Y:S02]  /*0390*/  SHF.R.U32.HI R12, RZ, 0x1, R29 ;  /* 0x00000001ff0c7819 */ /* 0x010fe4000001161d */
[----:B---3--:R-:W-:Y:S02]  /*03a0*/  SHF.R.U32.HI R27, RZ, 0x2, R14 ;  /* 0x00000002ff1b7819 */ /* 0x008fe4000001160e */
[----:B------:R-:W-:-:S05]  /*03b0*/  LOP3.LUT R14, R14, 0x3, RZ, 0xc0, !PT ;  /* 0x000000030e0e7812 */ /* 0x000fca00078ec0ff */
[----:B------:R-:W-:-:S03]  /*03c0*/  IMAD.WIDE.U32 R12, R27, R12, R14 ;  /* 0x0000000c1b0c7225 */ /* 0x000fc600078e000e */
[----:B------:R-:W-:-:S04]  /*03d0*/  LEA R22, P1, R12, R23, 0x2 ;  /* 0x000000170c167211 */ /* 0x000fc800078210ff */
[----:B------:R-:W-:Y:S02]  /*03e0*/  LEA.HI.X R23, R12, R20, R13, 0x2, P1 ;  /* 0x000000140c177211 */ /* 0x000fe400008f140d */
[----:B-----5:R-:W-:Y:S01]  /*03f0*/  SHF.R.U32.HI R12, RZ, 0x1, R21 ;  /* 0x00000001ff0c7819 */ /* 0x020fe20000011615 */
        /* <DEDUP_REMOVED lines=20> */
[C---:B---3--:R-:W-:Y:S08]  /*0540*/  HMMA.16816.F32 R4, R12.reuse, R20, R4 ;  /* 0x000000140c04723c */ /* 0x048ff00000001804 */
[----:B--2---:R-:W-:-:S15]  /*0550*/  HMMA.16816.F32 R8, R12, R22, R8 ;  /* 0x000000160c08723c */ /* 0x004fde0000001808 */
[----:B------:R-:W-:-:S05]  /*0560*/  NOP ;  /* 0x0000000000007918 */ /* 0x000fca0000000000 */
.L_x_65:
[----:B------:R-:W3:Y:S02]  /*0570*/  LDC.64 R22, c[0x0][0x388] ;  /* 0x0000e200ff167b82 */ /* 0x000ee40000000a00 */
[----:B---3--:R-:W-:Y:S01]  /*0580*/  IMAD.WIDE.U32 R22, R0, 0x2, R22 ;  /* 0x0000000200167825 */ /* 0x008fe200078e0016 */
[----:B------:R-:W-:Y:S06]  /*0590*/  @!P0 BRA `(.L_x_66) ;  /* 0x0000000000948947 */ /* 0x000fec0003800000 */
[----:B------:R-:W3:Y:S01]  /*05a0*/  S2R R20, SR_LANEID ;  /* 0x0000000000147919 */ /* 0x000ee20000000000 */
[----:B------:R-:W4:Y:S01]  /*05b0*/  LDC R29, c[0x0][0x398] ;  /* 0x0000e600ff1d7b82 */ /* 0x000f220000000800 */
[----:B------:R-:W-:Y:S01]  /*05c0*/  SHF.L.U32 R12, R25, 0x4, RZ ;  /* 0x00000004190c7819 */ /* 0x000fe200000006ff */
[----:B------:R-:W-:-:S03]  /*05d0*/  IMAD.MOV.U32 R21, RZ, RZ, RZ ;  /* 0x000000ffff157224 */ /* 0x000fc600078e00ff */
[----:B------:R-:W-:-:S04]  /*05e0*/  IADD3 R27, P1, PT, R12, R3, RZ ;  /* 0x000000030c1b7210 */ /* 0x000fc80007f3e0ff */
        /* <DEDUP_REMOVED lines=9> */
[----:B------:R-:W2:Y:S01]  /*0680*/  LDC R27, c[0x0][0x3a0] ;  /* 0x0000e800ff1b7b82 */ /* 0x000ea20000000800 */
[----:B------:R-:W-:Y:S02]  /*0690*/  IMAD.WIDE.U32 R28, R29, 0x10, R14 ;  /* 0x000000101d1c7825 */ /* 0x000fe400078e000e */
[----:B------:R-:W3:Y:S04]  /*06a0*/  LDG.E R12, desc[UR6][R14.64] ;  /* 0x000000060e0c7981 */ /* 0x000ee8000c1e1900 */
[----:B------:R-:W3:Y:S01]  /*06b0*/  LDG.E R14, desc[UR6][R14.64+0x10] ;  /* 0x000010060e0e7981 */ /* 0x000ee2000c1e1900 */
[----:B--2---:R-:W-:-:S03]  /*06c0*/  SHF.R.U32.HI R13, RZ, 0x1, R27 ;  /* 0x00000001ff0d7819 */ /* 0x004fc6000001161b */
[----:B------:R-:W3:Y:S02]  /*06d0*/  LDG.E R15, desc[UR6][R28.64+0x10] ;  /* 0x000010061c0f7981 */ /* 0x000ee4000c1e1900 */
[----:B------:R-:W-:Y:S02]  /*06e0*/  IMAD.WIDE.U32 R20, R26, R13, R20 ;  /* 0x0000000d1a147225 */ /* 0x000fe400078e0014 */
[----:B------:R2:W3:Y:S02]  /*06f0*/  LDG.E R13, desc[UR6][R28.64] ;  /* 0x000000061c0d7981 */ /* 0x0004e4000c1e1900 */
[----:B--2---:R-:W-:-:S04]  /*0700*/  LEA R28, P1, R20, R22, 0x2 ;  /* 0x00000016141c7211 */ /* 0x004fc800078210ff */
[----:B------:R-:W-:-:S03]  /*0710*/  LEA.HI.X R29, R20, R23, R21, 0x2, P1 ;  /* 0x00000017141d7211 */ /* 0x000fc600008f1415 */
[----:B------:R-:W-:Y:S02]  /*0720*/  IMAD.WIDE.U32 R26, R27, 0x10, R28 ;  /* 0x000000101b1a7825 */ /* 0x000fe400078e001c */
[----:B------:R-:W2:Y:S04]  /*0730*/  LDG.E R20, desc[UR6][R28.64+0x20] ;  /* 0x000020061c147981 */ /* 0x000ea8000c1e1900 */
[----:B------:R-:W4:Y:S04]  /*0740*/  LDG.E R28, desc[UR6][R28.64+0x30] ;  /* 0x000030061c1c7981 */ /* 0x000f28000c1e1900 */
[----:B------:R-:W5:Y:S04]  /*0750*/  LDG.E R29, desc[UR6][R26.64+0x20] ;  /* 0x000020061a1d7981 */ /* 0x000f68000c1e1900 */
[----:B------:R-:W4:Y:S01]  /*0760*/  LDG.E R26, desc[UR6][R26.64+0x30] ;  /* 0x000030061a1a7981 */ /* 0x000f22000c1e1900 */
[----:B------:R-:W-:Y:S05]  /*0770*/  WARPSYNC.ALL ;  /* 0x0000000000007948 */ /* 0x000fea0003800000 */
[----:B--2---:R-:W-:Y:S04]  /*0780*/  MOVM.16.MT88 R20, R20 ;  /* 0x000000001414723a */ /* 0x004fe80000000000 */
[----:B-----5:R-:W3:Y:S02]  /*0790*/  MOVM.16.MT88 R21, R29 ;  /* 0x000000001d15723a */ /* 0x020ee40000000000 */
[C---:B---3--:R-:W-:Y:S02]  /*07a0*/  HMMA.16816.F32 R4, R12.reuse, R20, R4 ;  /* 0x000000140c04723c */ /* 0x048fe40000001804 */
[----:B----4-:R-:W-:Y:S04]  /*07b0*/  MOVM.16.MT88 R20, R28 ;  /* 0x000000001c14723a */ /* 0x010fe80000000000 */
[----:B------:R-:W2:Y:S02]  /*07c0*/  MOVM.16.MT88 R21, R26 ;  /* 0x000000001a15723a */ /* 0x000ea40000000000 */
[----:B--2---:R-:W-:-:S15]  /*07d0*/  HMMA.16816.F32 R8, R12, R20, R8 ;  /* 0x000000140c08723c */ /* 0x004fde0000001808 */
[----:B------:R-:W-:-:S05]  /*07e0*/  NOP ;  /* 0x0000000000007918 */ /* 0x000fca0000000000 */
.L_x_66:
[----:B------:R-:W-:Y:S05]  /*07f0*/  @!P0 BRA `(.L_x_67) ;  /* 0x0000000000948947 */ /* 0x000fea0003800000 */
[----:B------:R-:W3:Y:S01]  /*0800*/  S2R R20, SR_LANEID ;  /* 0x0000000000147919 */ /* 0x000ee20000000000 */
[----:B------:R-:W4:Y:S01]  /*0810*/  LDC R29, c[0x0][0x398] ;  /* 0x0000e600ff1d7b82 */ /* 0x000f220000000800 */
[----:B------:R-:W-:Y:S02]  /*0820*/  IMAD.SHL.U32 R27, R25, 0x10, RZ ;  /* 0x00000010191b7824 */ /* 0x000fe400078e00ff */
        /* <DEDUP_REMOVED lines=34> */
.L_x_67:
[----:B------:R-:W-:Y:S05]  /*0a50*/  @!P0 BRA `(.L_x_68) ;  /* 0x0000000000948947 */ /* 0x000fea0003800000 */
[----:B------:R-:W3:Y:S01]  /*0a60*/  S2R R20, SR_LANEID ;  /* 0x0000000000147919 */ /* 0x000ee20000000000 */
[----:B------:R-:W4:Y:S01]  /*0a70*/  LDC R29, c[0x0][0x398] ;  /* 0x0000e600ff1d7b82 */ /* 0x000f220000000800 */
[----:B------:R-:W-:-:S07]  /*0a80*/  IMAD.MOV.U32 R21, RZ, RZ, RZ ;  /* 0x000000ffff157224 */ /* 0x000fce00078e00ff */
[----:B------:R-:W5:Y:S01]  /*0a90*/  LDC R13, c[0x0][0x3a0] ;  /* 0x0000e800ff0d7b82 */ /* 0x000f620000000800 */
[----:B----4-:R-:W-:Y:S02]  /*0aa0*/  SHF.R.U32.HI R14, RZ, 0x1, R29 ;  /* 0x00000001ff0e7819 */ /* 0x010fe4000001161d */
[----:B---3--:R-:W-:Y:S02]  /*0ab0*/  SHF.R.U32.HI R27, RZ, 0x2, R20 ;  /* 0x00000002ff1b7819 */ /* 0x008fe40000011614 */
[----:B------:R-:W-:Y:S02]  /*0ac0*/  LOP3.LUT R20, R20, 0x3, RZ, 0xc0, !PT ;  /* 0x0000000314147812 */ /* 0x000fe400078ec0ff */
[----:B-----5:R-:W-:-:S03]  /*0ad0*/  SHF.R.U32.HI R12, RZ, 0x1, R13 ;  /* 0x00000001ff0c7819 */ /* 0x020fc6000001160d */
[----:B------:R-:W-:-:S04]  /*0ae0*/  IMAD.WIDE.U32 R14, R27, R14, R20 ;  /* 0x0000000e1b0e7225 */ /* 0x000fc800078e0014 */
[----:B------:R-:W-:-:S03]  /*0af0*/  IMAD.WIDE.U32 R20, R27, R12, R20 ;  /* 0x0000000c1b147225 */ /* 0x000fc600078e0014 */
[----:B------:R-:W-:-:S04]  /*0b00*/  LEA R22, P1, R20, R22, 0x2 ;  /* 0x0000001614167211 */ /* 0x000fc800078210ff */
[----:B------:R-:W-:Y:S01]  /*0b10*/  LEA.HI.X R23, R20, R23, R21, 0x2, P1 ;  /* 0x0000001714177211 */ /* 0x000fe200008f1415 */
[----:B------:R-:W-:-:S04]  /*0b20*/  IMAD.SHL.U32 R21, R25, 0x10, RZ ;  /* 0x0000001019157824 */ /* 0x000fc800078e00ff */
[----:B------:R-:W3:Y:S01]  /*0b30*/  LDG.E R20, desc[UR6][R22.64+0x60] ;  /* 0x0000600616147981 */ /* 0x000ee2000c1e1900 */
[----:B------:R-:W-:-:S04]  /*0b40*/  IADD3 R21, P1, PT, R21, R18, RZ ;  /* 0x0000001215157210 */ /* 0x000fc80007f3e0ff */
[----:B------:R-:W-:Y:S02]  /*0b50*/  LEA.HI.X.SX32 R12, R18, RZ, 0x1, P1 ;  /* 0x000000ff120c7211 */ /* 0x000fe400008f0eff */
[----:B--2---:R-:W-:-:S04]  /*0b60*/  LEA R27, P1, R21, UR8, 0x1 ;  /* 0x00000008151b7c11 */ /* 0x004fc8000f8208ff */
[----:B------:R-:W-:Y:S02]  /*0b70*/  LEA.HI.X R21, R21, UR9, R12, 0x1, P1 ;  /* 0x0000000915157c11 */ /* 0x000fe400088f0c0c */
[----:B------:R-:W-:-:S04]  /*0b80*/  LEA R26, P1, R14, R27, 0x2 ;  /* 0x0000001b0e1a7211 */ /* 0x000fc800078210ff */
[----:B------:R-:W-:-:S03]  /*0b90*/  LEA.HI.X R27, R14, R21, R15, 0x2, P1 ;  /* 0x000000150e1b7211 */ /* 0x000fc600008f140f */
[----:B------:R-:W-:Y:S02]  /*0ba0*/  IMAD.WIDE.U32 R28, R29, 0x10, R26 ;  /* 0x000000101d1c7825 */ /* 0x000fe400078e001a */
[----:B------:R-:W2:Y:S04]  /*0bb0*/  LDG.E R12, desc[UR6][R26.64] ;  /* 0x000000061a0c7981 */ /* 0x000ea8000c1e1900 */
[----:B------:R4:W2:Y:S04]  /*0bc0*/  LDG.E R14, desc[UR6][R26.64+0x10] ;  /* 0x000010061a0e7981 */ /* 0x0008a8000c1e1900 */
[----:B------:R-:W2:Y:S01]  /*0bd0*/  LDG.E R15, desc[UR6][R28.64+0x10] ;  /* 0x000010061c0f7981 */ /* 0x000ea2000c1e1900 */
[----:B----4-:R-:W-:-:S03]  /*0be0*/  IMAD.WIDE.U32 R26, R13, 0x10, R22 ;  /* 0x000000100d1a7825 */ /* 0x010fc600078e0016 */
[----:B------:R-:W4:Y:S04]  /*0bf0*/  LDG.E R22, desc[UR6][R22.64+0x70] ;  /* 0x0000700616167981 */ /* 0x000f28000c1e1900 */
[----:B------:R-:W5:Y:S04]  /*0c00*/  LDG.E R21, desc[UR6][R26.64+0x60] ;  /* 0x000060061a157981 */ /* 0x000f68000c1e1900 */
[----:B------:R-:W2:Y:S04]  /*0c10*/  LDG.E R13, desc[UR6][R28.64] ;  /* 0x000000061c0d7981 */ /* 0x000ea8000c1e1900 */
[----:B------:R-:W2:Y:S01]  /*0c20*/  LDG.E R23, desc[UR6][R26.64+0x70] ;  /* 0x000070061a177981 */ /* 0x000ea2000c1e1900 */
[----:B------:R-:W-:Y:S05]  /*0c30*/  WARPSYNC.ALL ;  /* 0x0000000000007948 */ /* 0x000fea0003800000 */
[----:B---3--:R-:W-:Y:S04]  /*0c40*/  MOVM.16.MT88 R20, R20 ;  /* 0x000000001414723a */ /* 0x008fe80000000000 */
[----:B----4-:R-:W-:Y:S04]  /*0c50*/  MOVM.16.MT88 R22, R22 ;  /* 0x000000001616723a */ /* 0x010fe80000000000 */
[----:B-----5:R-:W3:Y:S04]  /*0c60*/  MOVM.16.MT88 R21, R21 ;  /* 0x000000001515723a */ /* 0x020ee80000000000 */
[----:B--2---:R-:W2:Y:S01]  /*0c70*/  MOVM.16.MT88 R23, R23 ;  /* 0x000000001717723a */ /* 0x004ea20000000000 */
[C---:B---3--:R-:W-:Y:S08]  /*0c80*/  HMMA.16816.F32 R4, R12.reuse, R20, R4 ;  /* 0x000000140c04723c */ /* 0x048ff00000001804 */
[----:B--2---:R-:W-:-:S15]  /*0c90*/  HMMA.16816.F32 R8, R12, R22, R8 ;  /* 0x000000160c08723c */ /* 0x004fde0000001808 */
[----:B------:R-:W-:-:S05]  /*0ca0*/  NOP ;  /* 0x0000000000007918 */ /* 0x000fca0000000000 */
.L_x_68:
[----:B------:R-:W-:Y:S01]  /*0cb0*/  VIADD R17, R17, 0x4 ;  /* 0x0000000411117836 */ /* 0x000fe20000000000 */
[----:B------:R-:W-:Y:S01]  /*0cc0*/  IADD3 R0, PT, PT, R0, 0x40, RZ ;  /* 0x0000004000007810 */ /* 0x000fe20007ffe0ff */
[----:B0-----:R-:W-:Y:S02]  /*0cd0*/  IMAD.U32 R13, RZ, RZ, UR12 ;  /* 0x0000000cff0d7e24 */ /* 0x001fe4000f8e00ff */
[----:B------:R-:W-:Y:S01]  /*0ce0*/  VIADD R19, R19, 0x40 ;  /* 0x0000004013137836 */ /* 0x000fe20000000000 */
[----:B------:R-:W-:Y:S01]  /*0cf0*/  ISETP.NE.AND P1, PT, R17, RZ, PT ;  /* 0x000000ff1100720c */ /* 0x000fe20003f25270 */
[C---:B------:R-:W-:Y:S02]  /*0d00*/  IMAD R18, R13.reuse, 0x40, R18 ;  /* 0x000000400d127824 */ /* 0x040fe400078e0212 */
[C---:B------:R-:W-:Y:S02]  /*0d10*/  IMAD R2, R13.reuse, 0x40, R2 ;  /* 0x000000400d027824 */ /* 0x040fe400078e0202 */
[----:B------:R-:W-:-:S02]  /*0d20*/  IMAD R3, R13, 0x40, R3 ;  /* 0x000000400d037824 */ /* 0x000fc400078e0203 */
[----:B------:R-:W-:-:S06]  /*0d30*/  IMAD R16, R13, 0x40, R16 ;  /* 0x000000400d107824 */ /* 0x000fcc00078e0210 */
[----:B------:R-:W-:Y:S05]  /*0d40*/  @P1 BRA `(.L_x_69) ;  /* 0xfffffff400681947 */ /* 0x000fea000383ffff */
[----:B-12---:R-:W-:Y:S05]  /*0d50*/  BSYNC.RECONVERGENT B0 ;  /* 0x0000000000007941 */ /* 0x006fea0003800200 */
.L_x_64:
[----:B------:R-:W0:Y:S01]  /*0d60*/  LDCU UR5, c[0x0][0x3a0] ;  /* 0x00007400ff0577ac */ /* 0x000e220008000800 */
[----:B------:R-:W-:Y:S01]  /*0d70*/  BSSY.RECONVERGENT B0, `(.L_x_63) ;  /* 0x000003a000007945 */ /* 0x000fe20003800200 */
[----:B0-----:R-:W-:-:S04]  /*0d80*/  UIADD3 UR4, UPT, UPT, UR5, -0x1, URZ ;  /* 0xffffffff05047890 */ /* 0x001fc8000fffe0ff */
[----:B------:R-:W-:-:S04]  /*0d90*/  ULEA.HI UR4, UR4, 0x1, URZ, 0x1c ;  /* 0x0000000104047891 */ /* 0x000fc8000f8fe0ff */
[----:B------:R-:W-:-:S04]  /*0da0*/  ULOP3.LUT UR4, UR4, 0x3, URZ, 0xc0, !UPT ;  /* 0x0000000304047892 */ /* 0x000fc8000f8ec0ff */
[----:B------:R-:W-:-:S09]  /*0db0*/  UISETP.NE.AND UP0, UPT, UR4, URZ, UPT ;  /* 0x000000ff0400728c */ /* 0x000fd2000bf05270 */
[----:B------:R-:W-:Y:S05]  /*0dc0*/  BRA.U !UP0, `(.L_x_70) ;  /* 0x0000000108d07547 */ /* 0x000fea000b800000 */
[----:B------:R-:W-:Y:S01]  /*0dd0*/  IMAD.SHL.U32 R0, R24, 0x10, RZ ;  /* 0x0000001018007824 */ /* 0x000fe200078e00ff */
[----:B------:R-:W-:-:S03]  /*0de0*/  UIADD3 UR4, UPT, UPT, -UR4, URZ, URZ ;  /* 0x000000ff04047290 */ /* 0x000fc6000fffe1ff */
[----:B------:R-:W-:Y:S02]  /*0df0*/  IMAD R20, R0, UR5, RZ ;  /* 0x0000000500147c24 */ /* 0x000fe4000f8e02ff */
[----:B------:R-:W-:Y:S02]  /*0e00*/  IMAD R0, R19, R13, RZ ;  /* 0x0000000d13007224 */ /* 0x000fe400078e02ff */
[----:B------:R-:W-:Y:S02]  /*0e10*/  IMAD.U32 R21, RZ, RZ, UR4 ;  /* 0x00000004ff157e24 */ /* 0x000fe4000f8e00ff */
[----:B------:R-:W-:-:S07]  /*0e20*/  IMAD.IADD R20, R20, 0x1, R19 ;  /* 0x0000000114147824 */ /* 0x000fce00078e0213 */
.L_x_72:
        /* <DEDUP_REMOVED lines=14> */
[----:B------:R-:W-:Y:S01]  /*0f10*/  SHF.L.U32 R15, R25, 0x4, RZ ;  /* 0x00000004190f7819 */ /* 0x000fe200000006ff */
[----:B------:R-:W-:Y:S01]  /*0f20*/  IMAD.WIDE.U32 R26, R27, 0x10, R28 ;  /* 0x000000101b1a7825 */ /* 0x000fe200078e001c */
[----:B------:R-:W2:Y:S02]  /*0f30*/  LDG.E R18, desc[UR6][R28.64] ;  /* 0x000000061c127981 */ /* 0x000ea4000c1e1900 */
[----:B------:R-:W-:Y:S01]  /*0f40*/  IADD3 R2, P1, PT, R15, R0, RZ ;  /* 0x000000000f027210 */ /* 0x000fe20007f3e0ff */
[----:B------:R-:W-:Y:S01]  /*0f50*/  IMAD.WIDE.U32 R12, R19, R3, R12 ;  /* 0x00000003130c7225 */ /* 0x000fe200078e000c */
[----:B------:R-:W3:Y:S04]  /*0f60*/  LDG.E R22, desc[UR6][R28.64+0x10] ;  /* 0x000010061c167981 */ /* 0x000ee8000c1e1900 */
[----:B------:R-:W4:Y:S04]  /*0f70*/  LDG.E R19, desc[UR6][R26.64] ;  /* 0x000000061a137981 */ /* 0x000f28000c1e1900 */
[----:B------:R-:W5:Y:S01]  /*0f80*/  LDG.E R23, desc[UR6][R26.64+0x10] ;  /* 0x000010061a177981 */ /* 0x000f62000c1e1900 */
        /* <DEDUP_REMOVED lines=15> */
[C---:B0-----:R-:W-:Y:S08]  /*1080*/  HMMA.16816.F32 R4, R12.reuse, R18, R4 ;  /* 0x000000120c04723c */ /* 0x041ff00000001804 */
[----:B-1----:R-:W-:-:S15]  /*1090*/  HMMA.16816.F32 R8, R12, R22, R8 ;  /* 0x000000160c08723c */ /* 0x002fde0000001808 */
[----:B------:R-:W-:-:S05]  /*10a0*/  NOP ;  /* 0x0000000000007918 */ /* 0x000fca0000000000 */
.L_x_71:
[----:B------:R-:W0:Y:S01]  /*10b0*/  LDC R3, c[0x0][0x398] ;  /* 0x0000e600ff037b82 */ /* 0x000e220000000800 */
[----:B------:R-:W-:Y:S02]  /*10c0*/  VIADD R21, R21, 0x1 ;  /* 0x0000000115157836 */ /* 0x000fe40000000000 */
[----:B------:R-:W-:-:S03]  /*10d0*/  VIADD R20, R20, 0x10 ;  /* 0x0000001014147836 */ /* 0x000fc60000000000 */
[----:B------:R-:W-:Y:S01]  /*10e0*/  ISETP.NE.AND P1, PT, R21, RZ, PT ;  /* 0x000000ff1500720c */ /* 0x000fe20003f25270 */
[----:B0-----:R-:W-:-:S12]  /*10f0*/  IMAD R0, R3, 0x10, R0 ;  /* 0x0000001003007824 */ /* 0x001fd800078e0200 */
[----:B------:R-:W-:Y:S05]  /*1100*/  @P1 BRA `(.L_x_72) ;  /* 0xfffffffc00481947 */ /* 0x000fea000383ffff */
.L_x_70:
[----:B-1----:R-:W-:Y:S05]  /*1110*/  BSYNC.RECONVERGENT B0 ;  /* 0x0000000000007941 */ /* 0x002fea0003800200 */
.L_x_63:
        /* <DEDUP_REMOVED lines=12> */
[----:B-1----:R-:W-:Y:S02]  /*11e0*/  LEA R15, P0, R0, UR4, 0x2 ;  /* 0x00000004000f7c11 */ /* 0x002fe4000f8010ff */
[----:B0-----:R-:W-:Y:S02]  /*11f0*/  LOP3.LUT R2, R3, 0x3, RZ, 0xc0, !PT ;  /* 0x0000000303027812 */ /* 0x001fe400078ec0ff */
[----:B------:R-:W-:Y:S01]  /*1200*/  SHF.R.U32.HI R13, RZ, 0x2, R3 ;  /* 0x00000002ff0d7819 */ /* 0x000fe20000011603 */
[----:B------:R-:W-:-:S04]  /*1210*/  IMAD.MOV.U32 R3, RZ, RZ, RZ ;  /* 0x000000ffff037224 */ /* 0x000fc800078e00ff */
[----:B------:R-:W-:Y:S01]  /*1220*/  IMAD.WIDE.U32 R12, R13, R19, R2 ;  /* 0x000000130d0c7225 */ /* 0x000fe200078e0002 */
[----:B------:R-:W-:Y:S02]  /*1230*/  LEA.HI.X R3, R0, UR5, R17, 0x2, P0 ;  /* 0x0000000500037c11 */ /* 0x000fe400080f1411 */
[----:B------:R-:W-:-:S04]  /*1240*/  LEA R2, P0, R12, R15, 0x3 ;  /* 0x0000000f0c027211 */ /* 0x000fc800078018ff */
[----:B------:R-:W-:-:S03]  /*1250*/  LEA.HI.X R3, R12, R3, R13, 0x3, P0 ;  /* 0x000000030c037211 */ /* 0x000fc600000f1c0d */
[----:B------:R-:W-:Y:S02]  /*1260*/  IMAD.WIDE.U32 R12, R19, 0x40, R2 ;  /* 0x00000040130c7825 */ /* 0x000fe400078e0002 */
[----:B------:R-:W2:Y:S04]  /*1270*/  LDG.E.64 R16, desc[UR6][R2.64+0x20] ;  /* 0x0000200602107981 */ /* 0x000ea8000c1e1b00 */
[----:B------:R-:W3:Y:S04]  /*1280*/  LDG.E.64 R18, desc[UR6][R2.64] ;  /* 0x0000000602127981 */ /* 0x000ee8000c1e1b00 */
[----:B------:R-:W4:Y:S04]  /*1290*/  LDG.E.64 R20, desc[UR6][R12.64] ;  /* 0x000000060c147981 */ /* 0x000f28000c1e1b00 */
[----:B------:R-:W5:Y:S01]  /*12a0*/  LDG.E.64 R14, desc[UR6][R12.64+0x20] ;  /* 0x000020060c0e7981 */ /* 0x000f62000c1e1b00 */
[----:B------:R-:W-:Y:S05]  /*12b0*/  WARPSYNC.ALL ;  /* 0x0000000000007948 */ /* 0x000fea0003800000 */
[----:B------:R-:W3:Y:S01]  /*12c0*/  LDCU UR4, c[0x0][0x3a8] ;  /* 0x00007500ff0477ac */ /* 0x000ee20008000800 */
[----:B------:R-:W0:Y:S01]  /*12d0*/  LDCU UR5, c[0x0][0x3a4] ;  /* 0x00007480ff0577ac */ /* 0x000e220008000800 */
[----:B---3--:R-:W-:Y:S01]  /*12e0*/  FMUL R0, R19, UR4 ;  /* 0x0000000413007c20 */ /* 0x008fe20008400000 */
[----:B------:R-:W-:Y:S01]  /*12f0*/  FMUL R23, R18, UR4 ;  /* 0x0000000412177c20 */ /* 0x000fe20008400000 */
[----:B----4-:R-:W-:-:S02]  /*1300*/  FMUL R19, R20, UR4 ;  /* 0x0000000414137c20 */ /* 0x010fc40008400000 */
[----:B0-----:R-:W-:Y:S01]  /*1310*/  FFMA R5, R5, UR5, R0 ;  /* 0x0000000505057c23 */ /* 0x001fe20008000000 */
[----:B------:R-:W-:Y:S01]  /*1320*/  FMUL R18, R21, UR4 ;  /* 0x0000000415127c20 */ /* 0x000fe20008400000 */
[----:B--2---:R-:W-:Y:S01]  /*1330*/  FMUL R0, R17, UR4 ;  /* 0x0000000411007c20 */ /* 0x004fe20008400000 */
[----:B------:R-:W-:Y:S01]  /*1340*/  FFMA R6, R6, UR5, R19 ;  /* 0x0000000506067c23 */ /* 0x000fe20008000013 */
[----:B------:R-:W-:Y:S01]  /*1350*/  FMUL R19, R16, UR4 ;  /* 0x0000000410137c20 */ /* 0x000fe20008400000 */
[----:B-----5:R-:W-:Y:S01]  /*1360*/  FMUL R17, R14, UR4 ;  /* 0x000000040e117c20 */ /* 0x020fe20008400000 */
[----:B------:R-:W-:Y:S01]  /*1370*/  FMUL R14, R15, UR4 ;  /* 0x000000040f0e7c20 */ /* 0x000fe20008400000 */
[----:B------:R-:W-:Y:S01]  /*1380*/  FFMA R4, R4, UR5, R23 ;  /* 0x0000000504047c23 */ /* 0x000fe20008000017 */
[----:B------:R-:W-:Y:S01]  /*1390*/  FFMA R7, R7, UR5, R18 ;  /* 0x0000000507077c23 */ /* 0x000fe20008000012 */
[----:B------:R-:W-:Y:S01]  /*13a0*/  FFMA R8, R8, UR5, R19 ;  /* 0x0000000508087c23 */ /* 0x000fe20008000013 */
[----:B------:R-:W-:Y:S01]  /*13b0*/  FFMA R9, R9, UR5, R0 ;  /* 0x0000000509097c23 */ /* 0x000fe20008000000 */
[----:B------:R-:W-:Y:S01]  /*13c0*/  FFMA R10, R10, UR5, R17 ;  /* 0x000000050a0a7c23 */ /* 0x000fe20008000011 */
[----:B------:R-:W-:Y:S01]  /*13d0*/  FFMA R11, R11, UR5, R14 ;  /* 0x000000050b0b7c23 */ /* 0x000fe2000800000e */
[----:B------:R-:W-:Y:S04]  /*13e0*/  STG.E.64 desc[UR6][R2.64], R4 ;  /* 0x0000000402007986 */ /* 0x000fe8000c101b06 */
[----:B------:R-:W-:Y:S04]  /*13f0*/  STG.E.64 desc[UR6][R12.64], R6 ;  /* 0x000000060c007986 */ /* 0x000fe8000c101b06 */
[----:B------:R-:W-:Y:S04]  /*1400*/  STG.E.64 desc[UR6][R2.64+0x20], R8 ;  /* 0x0000200802007986 */ /* 0x000fe8000c101b06 */
[----:B------:R-:W-:Y:S01]  /*1410*/  STG.E.64 desc[UR6][R12.64+0x20], R10 ;  /* 0x0000200a0c007986 */ /* 0x000fe2000c101b06 */
[----:B------:R-:W-:Y:S05]  /*1420*/  EXIT ;  /* 0x000000000000794d */ /* 0x000fea0003800000 */
.L_x_73:
        /* <DEDUP_REMOVED lines=13> */
.L_x_77:


//--------------------- .nv.global.init           --------------------------
	.section	.nv.global.init,"aw",@progbits
.nv.global.init:
	.type		$str$3,@object
	.size		$str$3,($str$4 - $str$3)
$str$3:
        /*0000*/ 	.byte	0x53, 0x6f, 0x6d, 0x65, 0x74, 0x68, 0x69, 0x6e, 0x67, 0x20, 0x68, 0x61, 0x70, 0x70, 0x65, 0x6e
        /*0010*/ 	.byte	0x65, 0x64, 0x20, 0x66, 0x72, 0x61, 0x67, 0x30, 0x21, 0x21, 0x21, 0x0a, 0x00
	.type		$str$4,@object
	.size		$str$4,($str$1 - $str$4)
$str$4:
        /*001d*/ 	.byte	0x53, 0x6f, 0x6d, 0x65, 0x74, 0x68, 0x69, 0x6e, 0x67, 0x20, 0x68, 0x61, 0x70, 0x70, 0x65, 0x6e
        /*002d*/ 	.byte	0x65, 0x64, 0x20, 0x66, 0x72, 0x61, 0x67, 0x31, 0x21, 0x21, 0x21, 0x0a, 0x00
	.type		$str$1,@object
	.size		$str$1,($str$2 - $str$1)
$str$1:
        /*003a*/ 	.byte	0x30, 0x44, 0x69, 0x66, 0x20, 0x25, 0x64, 0x20, 0x66, 0x72, 0x61, 0x67, 0x20, 0x25, 0x32, 0x2e
        /*004a*/ 	.byte	0x32, 0x66, 0x20, 0x32, 0x66, 0x72, 0x61, 0x67, 0x20, 0x25, 0x32, 0x2e, 0x32, 0x66, 0x0a, 0x00
	.type		$str$2,@object
	.size		$str$2,(.L_1 - $str$2)
$str$2:
        /*005a*/ 	.byte	0x31, 0x44, 0x69, 0x66, 0x20, 0x25, 0x64, 0x20, 0x66, 0x72, 0x61, 0x67, 0x20, 0x25, 0x32, 0x2e
        /*006a*/ 	.byte	0x32, 0x66, 0x20, 0x32, 0x66, 0x72, 0x61, 0x67, 0x20, 0x25, 0x32, 0x2e, 0x32, 0x66, 0x0a, 0x00
.L_1:


//--------------------- .nv.shared.reserved.0     --------------------------
	.section	.nv.shared.reserved.0,"aw",@nobits
	.weak		__nv_reservedSMEM_offset_0_alias
	.size		__nv_reservedSMEM_offset_0_alias, 0, 64
	.other		__nv_reservedSMEM_offset_0_alias,@"STO_CUDA_RESERVED_SHARED STV_DEFAULT"
__nv_reservedSMEM_offset_0_alias:
	.zero		0
	.zero		64


//--------------------- .nv.constant0._Z17convertFp32ToFp16P6__halfPfi --------------------------
	.section	.nv.constant0._Z17convertFp32ToFp16P6__halfPfi,"a",@progbits
	.sectionflags	@""
	.align	4
.nv.constant0._Z17convertFp32ToFp16P6__halfPfi:
	.zero		916


//--------------------- .nv.constant0._Z14wmma_safe_modeP6__halfS0_PfiiiffPi --------------------------
	.section	.nv.constant0._Z14wmma_safe_modeP6__halfS0_PfiiiffPi,"a",@progbits
	.sectionflags	@""
	.align	4
.nv.constant0._Z14wmma_safe_modeP6__halfS0_PfiiiffPi:
	.zero		952


//--------------------- .nv.constant0._Z16wmma_example_modP6__halfS0_Pfiiiff --------------------------
	.section	.nv.constant0._Z16wmma_example_modP6__halfS0_Pfiiiff,"a",@progbits
	.sectionflags	@""
	.align	4
.nv.constant0._Z16wmma_example_modP6__halfS0_Pfiiiff:
	.zero		940


//--------------------- .nv.constant0._Z12wmma_exampleP6__halfS0_Pfiiiff --------------------------
	.section	.nv.constant0._Z12wmma_exampleP6__halfS0_Pfiiiff,"a",@progbits
	.sectionflags	@""
	.align	4
.nv.constant0._Z12wmma_exampleP6__halfS0_Pfiiiff:
	.zero		940


//--------------------- SYMBOLS --------------------------

	.type		.nv.reservedSmem.offset0,@object
	.size		.nv.reservedSmem.offset0,0x4
	.type		vprintf,@function
